//
// Generated by NVIDIA NVVM Compiler
//
// Compiler Build ID: CL-36424714
// Cuda compilation tools, release 13.0, V13.0.88
// Based on NVVM 20.0.0
//

.version 9.0
.target sm_100
.address_size 64

	// .globl	qpow_montgomery_g1_kernel
.const .align 8 .b8 KECCAK_RC[192] = {1, 0, 0, 0, 0, 0, 0, 0, 130, 128, 0, 0, 0, 0, 0, 0, 138, 128, 0, 0, 0, 0, 0, 128, 0, 128, 0, 128, 0, 0, 0, 128, 139, 128, 0, 0, 0, 0, 0, 0, 1, 0, 0, 128, 0, 0, 0, 0, 129, 128, 0, 128, 0, 0, 0, 128, 9, 128, 0, 0, 0, 0, 0, 128, 138, 0, 0, 0, 0, 0, 0, 0, 136, 0, 0, 0, 0, 0, 0, 0, 9, 128, 0, 128, 0, 0, 0, 0, 10, 0, 0, 128, 0, 0, 0, 0, 139, 128, 0, 128, 0, 0, 0, 0, 139, 0, 0, 0, 0, 0, 0, 128, 137, 128, 0, 0, 0, 0, 0, 128, 3, 128, 0, 0, 0, 0, 0, 128, 2, 128, 0, 0, 0, 0, 0, 128, 128, 0, 0, 0, 0, 0, 0, 128, 10, 128, 0, 0, 0, 0, 0, 0, 10, 0, 0, 128, 0, 0, 0, 128, 129, 128, 0, 128, 0, 0, 0, 128, 128, 128, 0, 0, 0, 0, 0, 128, 1, 0, 0, 128, 0, 0, 0, 0, 8, 128, 0, 128, 0, 0, 0, 128};

.visible .entry qpow_montgomery_g1_kernel(
	.param .u64 .ptr .align 1 qpow_montgomery_g1_kernel_param_0,
	.param .u64 .ptr .align 1 qpow_montgomery_g1_kernel_param_1,
	.param .u64 qpow_montgomery_g1_kernel_param_2,
	.param .u64 .ptr .align 1 qpow_montgomery_g1_kernel_param_3,
	.param .u64 .ptr .align 1 qpow_montgomery_g1_kernel_param_4,
	.param .u64 .ptr .align 1 qpow_montgomery_g1_kernel_param_5,
	.param .u64 .ptr .align 1 qpow_montgomery_g1_kernel_param_6,
	.param .u32 qpow_montgomery_g1_kernel_param_7,
	.param .u32 qpow_montgomery_g1_kernel_param_8
)
{
	.local .align 16 .b8 	__local_depot0[64];
	.reg .b64 	%SP;
	.reg .b64 	%SPL;
	.reg .pred 	%p<192>;
	.reg .b32 	%r<27>;
	.reg .b64 	%rd<543>;

	mov.u64 	%SPL, __local_depot0;
	ld.param.u64 	%rd131, [qpow_montgomery_g1_kernel_param_1];
	ld.param.u64 	%rd132, [qpow_montgomery_g1_kernel_param_2];
	ld.param.u64 	%rd133, [qpow_montgomery_g1_kernel_param_3];
	ld.param.u64 	%rd134, [qpow_montgomery_g1_kernel_param_4];
	ld.param.u64 	%rd135, [qpow_montgomery_g1_kernel_param_5];
	ld.param.u32 	%r11, [qpow_montgomery_g1_kernel_param_7];
	add.u64 	%rd1, %SPL, 0;
	mov.u32 	%r12, %ctaid.x;
	mov.u32 	%r13, %ntid.x;
	mov.u32 	%r14, %tid.x;
	mad.lo.s32 	%r1, %r12, %r13, %r14;
	setp.ge.u32 	%p1, %r1, %r11;
	@%p1 bra 	$L__BB0_40;
	cvta.to.global.u64 	%rd139, %rd135;
	cvta.to.global.u64 	%rd140, %rd131;
	cvta.to.global.u64 	%rd141, %rd133;
	cvta.to.global.u64 	%rd142, %rd134;
	ld.global.nc.u64 	%rd2, [%rd140];
	ld.global.nc.u64 	%rd3, [%rd141];
	ld.global.nc.u64 	%rd4, [%rd142];
	ld.global.nc.u64 	%rd5, [%rd140+8];
	ld.global.nc.u64 	%rd6, [%rd141+8];
	ld.global.nc.u64 	%rd7, [%rd142+8];
	ld.global.nc.u64 	%rd8, [%rd140+16];
	ld.global.nc.u64 	%rd9, [%rd141+16];
	ld.global.nc.u64 	%rd10, [%rd142+16];
	ld.global.nc.u64 	%rd11, [%rd140+24];
	ld.global.nc.u64 	%rd12, [%rd141+24];
	ld.global.nc.u64 	%rd13, [%rd142+24];
	ld.global.nc.u64 	%rd14, [%rd140+32];
	ld.global.nc.u64 	%rd15, [%rd141+32];
	ld.global.nc.u64 	%rd16, [%rd142+32];
	ld.global.nc.u64 	%rd17, [%rd140+40];
	ld.global.nc.u64 	%rd18, [%rd141+40];
	ld.global.nc.u64 	%rd19, [%rd142+40];
	ld.global.nc.u64 	%rd20, [%rd140+48];
	ld.global.nc.u64 	%rd21, [%rd141+48];
	ld.global.nc.u64 	%rd22, [%rd142+48];
	ld.global.nc.u64 	%rd23, [%rd140+56];
	ld.global.nc.u64 	%rd24, [%rd141+56];
	ld.global.nc.u64 	%rd25, [%rd142+56];
	shl.b32 	%r16, %r1, 3;
	mul.wide.u32 	%rd143, %r16, 8;
	add.s64 	%rd144, %rd139, %rd143;
	ld.global.nc.u64 	%rd145, [%rd144];
	ld.global.nc.u64 	%rd146, [%rd144+8];
	st.local.v2.u64 	[%rd1], {%rd145, %rd146};
	ld.global.nc.u64 	%rd147, [%rd144+16];
	ld.global.nc.u64 	%rd148, [%rd144+24];
	st.local.v2.u64 	[%rd1+16], {%rd147, %rd148};
	ld.global.nc.u64 	%rd149, [%rd144+32];
	ld.global.nc.u64 	%rd150, [%rd144+40];
	st.local.v2.u64 	[%rd1+32], {%rd149, %rd150};
	ld.global.nc.u64 	%rd151, [%rd144+48];
	ld.global.nc.u64 	%rd152, [%rd144+56];
	st.local.v2.u64 	[%rd1+48], {%rd151, %rd152};
	mov.b32 	%r23, 0;
	mov.b64 	%rd498, 0;
	mov.u64 	%rd499, %rd498;
	mov.u64 	%rd500, %rd498;
	mov.u64 	%rd501, %rd498;
	mov.u64 	%rd502, %rd498;
	mov.u64 	%rd503, %rd498;
	mov.u64 	%rd504, %rd498;
	mov.u64 	%rd505, %rd498;
$L__BB0_2:
	mul.wide.u32 	%rd153, %r23, 8;
	add.s64 	%rd154, %rd1, %rd153;
	ld.local.u64 	%rd155, [%rd154];
	mul.hi.u64 	%rd156, %rd155, %rd3;
	mad.lo.s64 	%rd157, %rd3, %rd155, %rd505;
	setp.lt.u64 	%p2, %rd157, %rd505;
	selp.u64 	%rd158, 1, 0, %p2;
	add.s64 	%rd159, %rd156, %rd158;
	mul.hi.u64 	%rd160, %rd155, %rd6;
	mad.lo.s64 	%rd161, %rd6, %rd155, %rd504;
	setp.lt.u64 	%p3, %rd161, %rd504;
	selp.u64 	%rd162, 1, 0, %p3;
	add.s64 	%rd163, %rd161, %rd159;
	setp.lt.u64 	%p4, %rd163, %rd161;
	selp.u64 	%rd164, 1, 0, %p4;
	add.s64 	%rd165, %rd160, %rd162;
	add.s64 	%rd166, %rd165, %rd164;
	mul.hi.u64 	%rd167, %rd155, %rd9;
	mad.lo.s64 	%rd168, %rd9, %rd155, %rd503;
	setp.lt.u64 	%p5, %rd168, %rd503;
	selp.u64 	%rd169, 1, 0, %p5;
	add.s64 	%rd170, %rd168, %rd166;
	setp.lt.u64 	%p6, %rd170, %rd168;
	selp.u64 	%rd171, 1, 0, %p6;
	add.s64 	%rd172, %rd167, %rd169;
	add.s64 	%rd173, %rd172, %rd171;
	mul.hi.u64 	%rd174, %rd155, %rd12;
	mad.lo.s64 	%rd175, %rd12, %rd155, %rd502;
	setp.lt.u64 	%p7, %rd175, %rd502;
	selp.u64 	%rd176, 1, 0, %p7;
	add.s64 	%rd177, %rd175, %rd173;
	setp.lt.u64 	%p8, %rd177, %rd175;
	selp.u64 	%rd178, 1, 0, %p8;
	add.s64 	%rd179, %rd174, %rd176;
	add.s64 	%rd180, %rd179, %rd178;
	mul.hi.u64 	%rd181, %rd155, %rd15;
	mad.lo.s64 	%rd182, %rd15, %rd155, %rd501;
	setp.lt.u64 	%p9, %rd182, %rd501;
	selp.u64 	%rd183, 1, 0, %p9;
	add.s64 	%rd184, %rd182, %rd180;
	setp.lt.u64 	%p10, %rd184, %rd182;
	selp.u64 	%rd185, 1, 0, %p10;
	add.s64 	%rd186, %rd181, %rd183;
	add.s64 	%rd187, %rd186, %rd185;
	mul.hi.u64 	%rd188, %rd155, %rd18;
	mad.lo.s64 	%rd189, %rd18, %rd155, %rd500;
	setp.lt.u64 	%p11, %rd189, %rd500;
	selp.u64 	%rd190, 1, 0, %p11;
	add.s64 	%rd191, %rd189, %rd187;
	setp.lt.u64 	%p12, %rd191, %rd189;
	selp.u64 	%rd192, 1, 0, %p12;
	add.s64 	%rd193, %rd188, %rd190;
	add.s64 	%rd194, %rd193, %rd192;
	mul.hi.u64 	%rd195, %rd155, %rd21;
	mad.lo.s64 	%rd196, %rd21, %rd155, %rd499;
	setp.lt.u64 	%p13, %rd196, %rd499;
	selp.u64 	%rd197, 1, 0, %p13;
	add.s64 	%rd198, %rd196, %rd194;
	setp.lt.u64 	%p14, %rd198, %rd196;
	selp.u64 	%rd199, 1, 0, %p14;
	add.s64 	%rd200, %rd195, %rd197;
	add.s64 	%rd201, %rd200, %rd199;
	mul.hi.u64 	%rd202, %rd155, %rd24;
	mad.lo.s64 	%rd203, %rd24, %rd155, %rd498;
	setp.lt.u64 	%p15, %rd203, %rd498;
	selp.u64 	%rd204, 1, 0, %p15;
	add.s64 	%rd205, %rd203, %rd201;
	setp.lt.u64 	%p16, %rd205, %rd203;
	selp.u64 	%rd206, 1, 0, %p16;
	add.s64 	%rd207, %rd202, %rd204;
	add.s64 	%rd208, %rd207, %rd206;
	mul.lo.s64 	%rd209, %rd157, %rd132;
	mul.lo.s64 	%rd210, %rd2, %rd209;
	mul.hi.u64 	%rd211, %rd209, %rd2;
	not.b64 	%rd212, %rd157;
	setp.gt.u64 	%p17, %rd210, %rd212;
	selp.u64 	%rd213, 1, 0, %p17;
	add.s64 	%rd214, %rd211, %rd213;
	mul.hi.u64 	%rd215, %rd209, %rd5;
	mad.lo.s64 	%rd216, %rd5, %rd209, %rd163;
	setp.lt.u64 	%p18, %rd216, %rd163;
	selp.u64 	%rd217, 1, 0, %p18;
	add.s64 	%rd505, %rd216, %rd214;
	setp.lt.u64 	%p19, %rd505, %rd216;
	selp.u64 	%rd218, 1, 0, %p19;
	add.s64 	%rd219, %rd215, %rd217;
	add.s64 	%rd220, %rd219, %rd218;
	mul.hi.u64 	%rd221, %rd209, %rd8;
	mad.lo.s64 	%rd222, %rd8, %rd209, %rd170;
	setp.lt.u64 	%p20, %rd222, %rd170;
	selp.u64 	%rd223, 1, 0, %p20;
	add.s64 	%rd504, %rd222, %rd220;
	setp.lt.u64 	%p21, %rd504, %rd222;
	selp.u64 	%rd224, 1, 0, %p21;
	add.s64 	%rd225, %rd221, %rd223;
	add.s64 	%rd226, %rd225, %rd224;
	mul.hi.u64 	%rd227, %rd209, %rd11;
	mad.lo.s64 	%rd228, %rd11, %rd209, %rd177;
	setp.lt.u64 	%p22, %rd228, %rd177;
	selp.u64 	%rd229, 1, 0, %p22;
	add.s64 	%rd503, %rd228, %rd226;
	setp.lt.u64 	%p23, %rd503, %rd228;
	selp.u64 	%rd230, 1, 0, %p23;
	add.s64 	%rd231, %rd227, %rd229;
	add.s64 	%rd232, %rd231, %rd230;
	mul.hi.u64 	%rd233, %rd209, %rd14;
	mad.lo.s64 	%rd234, %rd14, %rd209, %rd184;
	setp.lt.u64 	%p24, %rd234, %rd184;
	selp.u64 	%rd235, 1, 0, %p24;
	add.s64 	%rd502, %rd234, %rd232;
	setp.lt.u64 	%p25, %rd502, %rd234;
	selp.u64 	%rd236, 1, 0, %p25;
	add.s64 	%rd237, %rd233, %rd235;
	add.s64 	%rd238, %rd237, %rd236;
	mul.hi.u64 	%rd239, %rd209, %rd17;
	mad.lo.s64 	%rd240, %rd17, %rd209, %rd191;
	setp.lt.u64 	%p26, %rd240, %rd191;
	selp.u64 	%rd241, 1, 0, %p26;
	add.s64 	%rd501, %rd240, %rd238;
	setp.lt.u64 	%p27, %rd501, %rd240;
	selp.u64 	%rd242, 1, 0, %p27;
	add.s64 	%rd243, %rd239, %rd241;
	add.s64 	%rd244, %rd243, %rd242;
	mul.hi.u64 	%rd245, %rd209, %rd20;
	mad.lo.s64 	%rd246, %rd20, %rd209, %rd198;
	setp.lt.u64 	%p28, %rd246, %rd198;
	selp.u64 	%rd247, 1, 0, %p28;
	add.s64 	%rd500, %rd246, %rd244;
	setp.lt.u64 	%p29, %rd500, %rd246;
	selp.u64 	%rd248, 1, 0, %p29;
	add.s64 	%rd249, %rd245, %rd247;
	add.s64 	%rd250, %rd249, %rd248;
	mul.hi.u64 	%rd251, %rd209, %rd23;
	mad.lo.s64 	%rd252, %rd23, %rd209, %rd205;
	setp.lt.u64 	%p30, %rd252, %rd205;
	selp.u64 	%rd253, 1, 0, %p30;
	add.s64 	%rd499, %rd252, %rd250;
	setp.lt.u64 	%p31, %rd499, %rd252;
	selp.u64 	%rd254, 1, 0, %p31;
	add.s64 	%rd255, %rd251, %rd253;
	add.s64 	%rd256, %rd255, %rd254;
	add.s64 	%rd498, %rd208, %rd256;
	add.s32 	%r23, %r23, 1;
	setp.eq.s32 	%p32, %r23, 8;
	@%p32 bra 	$L__BB0_3;
	bra.uni 	$L__BB0_2;
$L__BB0_3:
	setp.eq.s64 	%p33, %rd498, %rd23;
	mov.u64 	%rd496, %rd498;
	mov.u64 	%rd497, %rd23;
	@%p33 bra 	$L__BB0_4;
	bra.uni 	$L__BB0_11;
$L__BB0_4:
	setp.ne.s64 	%p34, %rd499, %rd20;
	mov.u64 	%rd496, %rd499;
	mov.u64 	%rd497, %rd20;
	@%p34 bra 	$L__BB0_11;
	setp.ne.s64 	%p35, %rd500, %rd17;
	mov.u64 	%rd496, %rd500;
	mov.u64 	%rd497, %rd17;
	@%p35 bra 	$L__BB0_11;
	setp.ne.s64 	%p36, %rd501, %rd14;
	mov.u64 	%rd496, %rd501;
	mov.u64 	%rd497, %rd14;
	@%p36 bra 	$L__BB0_11;
	setp.ne.s64 	%p37, %rd502, %rd11;
	mov.u64 	%rd496, %rd502;
	mov.u64 	%rd497, %rd11;
	@%p37 bra 	$L__BB0_11;
	setp.ne.s64 	%p38, %rd503, %rd8;
	mov.u64 	%rd496, %rd503;
	mov.u64 	%rd497, %rd8;
	@%p38 bra 	$L__BB0_11;
	setp.ne.s64 	%p39, %rd504, %rd5;
	mov.u64 	%rd496, %rd504;
	mov.u64 	%rd497, %rd5;
	@%p39 bra 	$L__BB0_11;
	setp.eq.s64 	%p40, %rd505, %rd2;
	mov.u64 	%rd496, %rd505;
	mov.u64 	%rd497, %rd2;
	@%p40 bra 	$L__BB0_12;
$L__BB0_11:
	setp.le.u64 	%p41, %rd496, %rd497;
	@%p41 bra 	$L__BB0_13;
$L__BB0_12:
	sub.s64 	%rd44, %rd505, %rd2;
	setp.lt.u64 	%p42, %rd505, %rd2;
	selp.u64 	%rd257, 1, 0, %p42;
	add.s64 	%rd258, %rd5, %rd257;
	sub.s64 	%rd45, %rd504, %rd258;
	setp.lt.u64 	%p43, %rd504, %rd5;
	setp.eq.s64 	%p44, %rd504, %rd5;
	and.pred  	%p45, %p42, %p44;
	or.pred  	%p46, %p43, %p45;
	selp.u64 	%rd259, 1, 0, %p46;
	add.s64 	%rd260, %rd8, %rd259;
	sub.s64 	%rd46, %rd503, %rd260;
	setp.lt.u64 	%p47, %rd503, %rd8;
	setp.eq.s64 	%p48, %rd503, %rd8;
	and.pred  	%p49, %p46, %p48;
	or.pred  	%p50, %p47, %p49;
	selp.u64 	%rd261, 1, 0, %p50;
	add.s64 	%rd262, %rd11, %rd261;
	sub.s64 	%rd47, %rd502, %rd262;
	setp.lt.u64 	%p51, %rd502, %rd11;
	setp.eq.s64 	%p52, %rd502, %rd11;
	and.pred  	%p53, %p50, %p52;
	or.pred  	%p54, %p51, %p53;
	selp.u64 	%rd263, 1, 0, %p54;
	add.s64 	%rd264, %rd14, %rd263;
	sub.s64 	%rd48, %rd501, %rd264;
	setp.lt.u64 	%p55, %rd501, %rd14;
	setp.eq.s64 	%p56, %rd501, %rd14;
	and.pred  	%p57, %p54, %p56;
	or.pred  	%p58, %p55, %p57;
	selp.u64 	%rd265, 1, 0, %p58;
	add.s64 	%rd266, %rd17, %rd265;
	sub.s64 	%rd49, %rd500, %rd266;
	setp.lt.u64 	%p59, %rd500, %rd17;
	setp.eq.s64 	%p60, %rd500, %rd17;
	and.pred  	%p61, %p58, %p60;
	or.pred  	%p62, %p59, %p61;
	selp.u64 	%rd267, 1, 0, %p62;
	add.s64 	%rd268, %rd20, %rd267;
	sub.s64 	%rd50, %rd499, %rd268;
	setp.lt.u64 	%p63, %rd499, %rd20;
	setp.eq.s64 	%p64, %rd499, %rd20;
	and.pred  	%p65, %p62, %p64;
	or.pred  	%p66, %p63, %p65;
	selp.u64 	%rd269, 1, 0, %p66;
	add.s64 	%rd270, %rd23, %rd269;
	sub.s64 	%rd498, %rd498, %rd270;
	mov.u64 	%rd499, %rd50;
	mov.u64 	%rd500, %rd49;
	mov.u64 	%rd501, %rd48;
	mov.u64 	%rd502, %rd47;
	mov.u64 	%rd503, %rd46;
	mov.u64 	%rd504, %rd45;
	mov.u64 	%rd505, %rd44;
$L__BB0_13:
	ld.param.u32 	%r21, [qpow_montgomery_g1_kernel_param_8];
	ld.param.u64 	%rd487, [qpow_montgomery_g1_kernel_param_6];
	st.local.v2.u64 	[%rd1], {%rd505, %rd504};
	st.local.v2.u64 	[%rd1+16], {%rd503, %rd502};
	st.local.v2.u64 	[%rd1+32], {%rd501, %rd500};
	st.local.v2.u64 	[%rd1+48], {%rd499, %rd498};
	mul.wide.u32 	%rd271, %r1, %r21;
	shl.b64 	%rd272, %rd271, 6;
	cvta.to.global.u64 	%rd273, %rd487;
	add.s64 	%rd60, %rd273, %rd272;
	setp.eq.s32 	%p67, %r21, 0;
	@%p67 bra 	$L__BB0_40;
	mov.b32 	%r24, 0;
$L__BB0_15:
	mov.b32 	%r25, 0;
	mov.b64 	%rd517, 0;
	mov.u64 	%rd506, %rd1;
	mov.u64 	%rd518, %rd517;
	mov.u64 	%rd519, %rd517;
	mov.u64 	%rd520, %rd517;
	mov.u64 	%rd521, %rd517;
	mov.u64 	%rd522, %rd517;
	mov.u64 	%rd523, %rd517;
	mov.u64 	%rd524, %rd517;
$L__BB0_16:
	ld.local.u64 	%rd275, [%rd506];
	mul.hi.u64 	%rd276, %rd275, %rd4;
	mad.lo.s64 	%rd277, %rd4, %rd275, %rd524;
	setp.lt.u64 	%p68, %rd277, %rd524;
	selp.u64 	%rd278, 1, 0, %p68;
	add.s64 	%rd279, %rd276, %rd278;
	mul.hi.u64 	%rd280, %rd275, %rd7;
	mad.lo.s64 	%rd281, %rd7, %rd275, %rd523;
	setp.lt.u64 	%p69, %rd281, %rd523;
	selp.u64 	%rd282, 1, 0, %p69;
	add.s64 	%rd283, %rd281, %rd279;
	setp.lt.u64 	%p70, %rd283, %rd281;
	selp.u64 	%rd284, 1, 0, %p70;
	add.s64 	%rd285, %rd280, %rd282;
	add.s64 	%rd286, %rd285, %rd284;
	mul.hi.u64 	%rd287, %rd275, %rd10;
	mad.lo.s64 	%rd288, %rd10, %rd275, %rd522;
	setp.lt.u64 	%p71, %rd288, %rd522;
	selp.u64 	%rd289, 1, 0, %p71;
	add.s64 	%rd290, %rd288, %rd286;
	setp.lt.u64 	%p72, %rd290, %rd288;
	selp.u64 	%rd291, 1, 0, %p72;
	add.s64 	%rd292, %rd287, %rd289;
	add.s64 	%rd293, %rd292, %rd291;
	mul.hi.u64 	%rd294, %rd275, %rd13;
	mad.lo.s64 	%rd295, %rd13, %rd275, %rd521;
	setp.lt.u64 	%p73, %rd295, %rd521;
	selp.u64 	%rd296, 1, 0, %p73;
	add.s64 	%rd297, %rd295, %rd293;
	setp.lt.u64 	%p74, %rd297, %rd295;
	selp.u64 	%rd298, 1, 0, %p74;
	add.s64 	%rd299, %rd294, %rd296;
	add.s64 	%rd300, %rd299, %rd298;
	mul.hi.u64 	%rd301, %rd275, %rd16;
	mad.lo.s64 	%rd302, %rd16, %rd275, %rd520;
	setp.lt.u64 	%p75, %rd302, %rd520;
	selp.u64 	%rd303, 1, 0, %p75;
	add.s64 	%rd304, %rd302, %rd300;
	setp.lt.u64 	%p76, %rd304, %rd302;
	selp.u64 	%rd305, 1, 0, %p76;
	add.s64 	%rd306, %rd301, %rd303;
	add.s64 	%rd307, %rd306, %rd305;
	mul.hi.u64 	%rd308, %rd275, %rd19;
	mad.lo.s64 	%rd309, %rd19, %rd275, %rd519;
	setp.lt.u64 	%p77, %rd309, %rd519;
	selp.u64 	%rd310, 1, 0, %p77;
	add.s64 	%rd311, %rd309, %rd307;
	setp.lt.u64 	%p78, %rd311, %rd309;
	selp.u64 	%rd312, 1, 0, %p78;
	add.s64 	%rd313, %rd308, %rd310;
	add.s64 	%rd314, %rd313, %rd312;
	mul.hi.u64 	%rd315, %rd275, %rd22;
	mad.lo.s64 	%rd316, %rd22, %rd275, %rd518;
	setp.lt.u64 	%p79, %rd316, %rd518;
	selp.u64 	%rd317, 1, 0, %p79;
	add.s64 	%rd318, %rd316, %rd314;
	setp.lt.u64 	%p80, %rd318, %rd316;
	selp.u64 	%rd319, 1, 0, %p80;
	add.s64 	%rd320, %rd315, %rd317;
	add.s64 	%rd321, %rd320, %rd319;
	mul.hi.u64 	%rd322, %rd275, %rd25;
	mad.lo.s64 	%rd323, %rd25, %rd275, %rd517;
	setp.lt.u64 	%p81, %rd323, %rd517;
	selp.u64 	%rd324, 1, 0, %p81;
	add.s64 	%rd325, %rd323, %rd321;
	setp.lt.u64 	%p82, %rd325, %rd323;
	selp.u64 	%rd326, 1, 0, %p82;
	add.s64 	%rd327, %rd322, %rd324;
	add.s64 	%rd328, %rd327, %rd326;
	mul.lo.s64 	%rd329, %rd277, %rd132;
	mul.lo.s64 	%rd330, %rd2, %rd329;
	mul.hi.u64 	%rd331, %rd329, %rd2;
	not.b64 	%rd332, %rd277;
	setp.gt.u64 	%p83, %rd330, %rd332;
	selp.u64 	%rd333, 1, 0, %p83;
	add.s64 	%rd334, %rd331, %rd333;
	mul.hi.u64 	%rd335, %rd329, %rd5;
	mad.lo.s64 	%rd336, %rd5, %rd329, %rd283;
	setp.lt.u64 	%p84, %rd336, %rd283;
	selp.u64 	%rd337, 1, 0, %p84;
	add.s64 	%rd524, %rd336, %rd334;
	setp.lt.u64 	%p85, %rd524, %rd336;
	selp.u64 	%rd338, 1, 0, %p85;
	add.s64 	%rd339, %rd335, %rd337;
	add.s64 	%rd340, %rd339, %rd338;
	mul.hi.u64 	%rd341, %rd329, %rd8;
	mad.lo.s64 	%rd342, %rd8, %rd329, %rd290;
	setp.lt.u64 	%p86, %rd342, %rd290;
	selp.u64 	%rd343, 1, 0, %p86;
	add.s64 	%rd523, %rd342, %rd340;
	setp.lt.u64 	%p87, %rd523, %rd342;
	selp.u64 	%rd344, 1, 0, %p87;
	add.s64 	%rd345, %rd341, %rd343;
	add.s64 	%rd346, %rd345, %rd344;
	mul.hi.u64 	%rd347, %rd329, %rd11;
	mad.lo.s64 	%rd348, %rd11, %rd329, %rd297;
	setp.lt.u64 	%p88, %rd348, %rd297;
	selp.u64 	%rd349, 1, 0, %p88;
	add.s64 	%rd522, %rd348, %rd346;
	setp.lt.u64 	%p89, %rd522, %rd348;
	selp.u64 	%rd350, 1, 0, %p89;
	add.s64 	%rd351, %rd347, %rd349;
	add.s64 	%rd352, %rd351, %rd350;
	mul.hi.u64 	%rd353, %rd329, %rd14;
	mad.lo.s64 	%rd354, %rd14, %rd329, %rd304;
	setp.lt.u64 	%p90, %rd354, %rd304;
	selp.u64 	%rd355, 1, 0, %p90;
	add.s64 	%rd521, %rd354, %rd352;
	setp.lt.u64 	%p91, %rd521, %rd354;
	selp.u64 	%rd356, 1, 0, %p91;
	add.s64 	%rd357, %rd353, %rd355;
	add.s64 	%rd358, %rd357, %rd356;
	mul.hi.u64 	%rd359, %rd329, %rd17;
	mad.lo.s64 	%rd360, %rd17, %rd329, %rd311;
	setp.lt.u64 	%p92, %rd360, %rd311;
	selp.u64 	%rd361, 1, 0, %p92;
	add.s64 	%rd520, %rd360, %rd358;
	setp.lt.u64 	%p93, %rd520, %rd360;
	selp.u64 	%rd362, 1, 0, %p93;
	add.s64 	%rd363, %rd359, %rd361;
	add.s64 	%rd364, %rd363, %rd362;
	mul.hi.u64 	%rd365, %rd329, %rd20;
	mad.lo.s64 	%rd366, %rd20, %rd329, %rd318;
	setp.lt.u64 	%p94, %rd366, %rd318;
	selp.u64 	%rd367, 1, 0, %p94;
	add.s64 	%rd519, %rd366, %rd364;
	setp.lt.u64 	%p95, %rd519, %rd366;
	selp.u64 	%rd368, 1, 0, %p95;
	add.s64 	%rd369, %rd365, %rd367;
	add.s64 	%rd370, %rd369, %rd368;
	mul.hi.u64 	%rd371, %rd329, %rd23;
	mad.lo.s64 	%rd372, %rd23, %rd329, %rd325;
	setp.lt.u64 	%p96, %rd372, %rd325;
	selp.u64 	%rd373, 1, 0, %p96;
	add.s64 	%rd518, %rd372, %rd370;
	setp.lt.u64 	%p97, %rd518, %rd372;
	selp.u64 	%rd374, 1, 0, %p97;
	add.s64 	%rd375, %rd371, %rd373;
	add.s64 	%rd376, %rd375, %rd374;
	add.s64 	%rd517, %rd328, %rd376;
	add.s32 	%r25, %r25, 1;
	add.s64 	%rd506, %rd506, 8;
	setp.eq.s32 	%p98, %r25, 8;
	@%p98 bra 	$L__BB0_17;
	bra.uni 	$L__BB0_16;
$L__BB0_17:
	setp.eq.s64 	%p99, %rd517, %rd23;
	mov.u64 	%rd515, %rd517;
	mov.u64 	%rd516, %rd23;
	@%p99 bra 	$L__BB0_18;
	bra.uni 	$L__BB0_25;
$L__BB0_18:
	setp.ne.s64 	%p100, %rd518, %rd20;
	mov.u64 	%rd515, %rd518;
	mov.u64 	%rd516, %rd20;
	@%p100 bra 	$L__BB0_25;
	setp.ne.s64 	%p101, %rd519, %rd17;
	mov.u64 	%rd515, %rd519;
	mov.u64 	%rd516, %rd17;
	@%p101 bra 	$L__BB0_25;
	setp.ne.s64 	%p102, %rd520, %rd14;
	mov.u64 	%rd515, %rd520;
	mov.u64 	%rd516, %rd14;
	@%p102 bra 	$L__BB0_25;
	setp.ne.s64 	%p103, %rd521, %rd11;
	mov.u64 	%rd515, %rd521;
	mov.u64 	%rd516, %rd11;
	@%p103 bra 	$L__BB0_25;
	setp.ne.s64 	%p104, %rd522, %rd8;
	mov.u64 	%rd515, %rd522;
	mov.u64 	%rd516, %rd8;
	@%p104 bra 	$L__BB0_25;
	setp.ne.s64 	%p105, %rd523, %rd5;
	mov.u64 	%rd515, %rd523;
	mov.u64 	%rd516, %rd5;
	@%p105 bra 	$L__BB0_25;
	setp.eq.s64 	%p106, %rd524, %rd2;
	mov.u64 	%rd515, %rd524;
	mov.u64 	%rd516, %rd2;
	@%p106 bra 	$L__BB0_26;
$L__BB0_25:
	setp.le.u64 	%p107, %rd515, %rd516;
	@%p107 bra 	$L__BB0_27;
$L__BB0_26:
	sub.s64 	%rd81, %rd524, %rd2;
	setp.lt.u64 	%p108, %rd524, %rd2;
	selp.u64 	%rd377, 1, 0, %p108;
	add.s64 	%rd378, %rd5, %rd377;
	sub.s64 	%rd82, %rd523, %rd378;
	setp.lt.u64 	%p109, %rd523, %rd5;
	setp.eq.s64 	%p110, %rd523, %rd5;
	and.pred  	%p111, %p108, %p110;
	or.pred  	%p112, %p109, %p111;
	selp.u64 	%rd379, 1, 0, %p112;
	add.s64 	%rd380, %rd8, %rd379;
	sub.s64 	%rd83, %rd522, %rd380;
	setp.lt.u64 	%p113, %rd522, %rd8;
	setp.eq.s64 	%p114, %rd522, %rd8;
	and.pred  	%p115, %p112, %p114;
	or.pred  	%p116, %p113, %p115;
	selp.u64 	%rd381, 1, 0, %p116;
	add.s64 	%rd382, %rd11, %rd381;
	sub.s64 	%rd84, %rd521, %rd382;
	setp.lt.u64 	%p117, %rd521, %rd11;
	setp.eq.s64 	%p118, %rd521, %rd11;
	and.pred  	%p119, %p116, %p118;
	or.pred  	%p120, %p117, %p119;
	selp.u64 	%rd383, 1, 0, %p120;
	add.s64 	%rd384, %rd14, %rd383;
	sub.s64 	%rd85, %rd520, %rd384;
	setp.lt.u64 	%p121, %rd520, %rd14;
	setp.eq.s64 	%p122, %rd520, %rd14;
	and.pred  	%p123, %p120, %p122;
	or.pred  	%p124, %p121, %p123;
	selp.u64 	%rd385, 1, 0, %p124;
	add.s64 	%rd386, %rd17, %rd385;
	sub.s64 	%rd86, %rd519, %rd386;
	setp.lt.u64 	%p125, %rd519, %rd17;
	setp.eq.s64 	%p126, %rd519, %rd17;
	and.pred  	%p127, %p124, %p126;
	or.pred  	%p128, %p125, %p127;
	selp.u64 	%rd387, 1, 0, %p128;
	add.s64 	%rd388, %rd20, %rd387;
	sub.s64 	%rd87, %rd518, %rd388;
	setp.lt.u64 	%p129, %rd518, %rd20;
	setp.eq.s64 	%p130, %rd518, %rd20;
	and.pred  	%p131, %p128, %p130;
	or.pred  	%p132, %p129, %p131;
	selp.u64 	%rd389, 1, 0, %p132;
	add.s64 	%rd390, %rd23, %rd389;
	sub.s64 	%rd517, %rd517, %rd390;
	mov.u64 	%rd518, %rd87;
	mov.u64 	%rd519, %rd86;
	mov.u64 	%rd520, %rd85;
	mov.u64 	%rd521, %rd84;
	mov.u64 	%rd522, %rd83;
	mov.u64 	%rd523, %rd82;
	mov.u64 	%rd524, %rd81;
$L__BB0_27:
	st.local.v2.u64 	[%rd1], {%rd524, %rd523};
	st.local.v2.u64 	[%rd1+16], {%rd522, %rd521};
	st.local.v2.u64 	[%rd1+32], {%rd520, %rd519};
	st.local.v2.u64 	[%rd1+48], {%rd518, %rd517};
	mov.b32 	%r26, 0;
	mov.b64 	%rd535, 0;
	mov.u64 	%rd536, %rd535;
	mov.u64 	%rd537, %rd535;
	mov.u64 	%rd538, %rd535;
	mov.u64 	%rd539, %rd535;
	mov.u64 	%rd540, %rd535;
	mov.u64 	%rd541, %rd535;
	mov.u64 	%rd542, %rd535;
$L__BB0_28:
	mul.wide.u32 	%rd392, %r26, 8;
	add.s64 	%rd393, %rd1, %rd392;
	ld.local.u64 	%rd394, [%rd393];
	mov.b64 	%rd395, 1;
	mul.hi.u64 	%rd396, %rd394, %rd395;
	add.s64 	%rd397, %rd542, %rd394;
	setp.lt.u64 	%p133, %rd397, %rd542;
	selp.u64 	%rd398, 1, 0, %p133;
	add.s64 	%rd399, %rd396, %rd398;
	mov.b64 	%rd400, 0;
	mul.hi.u64 	%rd401, %rd394, %rd400;
	add.s64 	%rd402, %rd541, %rd399;
	setp.lt.u64 	%p134, %rd402, %rd541;
	selp.u64 	%rd403, 1, 0, %p134;
	add.s64 	%rd404, %rd401, %rd403;
	add.s64 	%rd405, %rd540, %rd404;
	setp.lt.u64 	%p135, %rd405, %rd540;
	selp.u64 	%rd406, 1, 0, %p135;
	add.s64 	%rd407, %rd401, %rd406;
	add.s64 	%rd408, %rd539, %rd407;
	setp.lt.u64 	%p136, %rd408, %rd539;
	selp.u64 	%rd409, 1, 0, %p136;
	add.s64 	%rd410, %rd401, %rd409;
	add.s64 	%rd411, %rd538, %rd410;
	setp.lt.u64 	%p137, %rd411, %rd538;
	selp.u64 	%rd412, 1, 0, %p137;
	add.s64 	%rd413, %rd401, %rd412;
	add.s64 	%rd414, %rd537, %rd413;
	setp.lt.u64 	%p138, %rd414, %rd537;
	selp.u64 	%rd415, 1, 0, %p138;
	add.s64 	%rd416, %rd401, %rd415;
	add.s64 	%rd417, %rd536, %rd416;
	setp.lt.u64 	%p139, %rd417, %rd536;
	selp.u64 	%rd418, 1, 0, %p139;
	add.s64 	%rd419, %rd401, %rd418;
	add.s64 	%rd420, %rd535, %rd419;
	setp.lt.u64 	%p140, %rd420, %rd535;
	selp.u64 	%rd421, 1, 0, %p140;
	add.s64 	%rd422, %rd401, %rd421;
	mul.lo.s64 	%rd423, %rd397, %rd132;
	mul.lo.s64 	%rd424, %rd2, %rd423;
	mul.hi.u64 	%rd425, %rd423, %rd2;
	not.b64 	%rd426, %rd397;
	setp.gt.u64 	%p141, %rd424, %rd426;
	selp.u64 	%rd427, 1, 0, %p141;
	add.s64 	%rd428, %rd425, %rd427;
	mul.hi.u64 	%rd429, %rd423, %rd5;
	mad.lo.s64 	%rd430, %rd5, %rd423, %rd402;
	setp.lt.u64 	%p142, %rd430, %rd402;
	selp.u64 	%rd431, 1, 0, %p142;
	add.s64 	%rd542, %rd430, %rd428;
	setp.lt.u64 	%p143, %rd542, %rd430;
	selp.u64 	%rd432, 1, 0, %p143;
	add.s64 	%rd433, %rd429, %rd431;
	add.s64 	%rd434, %rd433, %rd432;
	mul.hi.u64 	%rd435, %rd423, %rd8;
	mad.lo.s64 	%rd436, %rd8, %rd423, %rd405;
	setp.lt.u64 	%p144, %rd436, %rd405;
	selp.u64 	%rd437, 1, 0, %p144;
	add.s64 	%rd541, %rd436, %rd434;
	setp.lt.u64 	%p145, %rd541, %rd436;
	selp.u64 	%rd438, 1, 0, %p145;
	add.s64 	%rd439, %rd435, %rd437;
	add.s64 	%rd440, %rd439, %rd438;
	mul.hi.u64 	%rd441, %rd423, %rd11;
	mad.lo.s64 	%rd442, %rd11, %rd423, %rd408;
	setp.lt.u64 	%p146, %rd442, %rd408;
	selp.u64 	%rd443, 1, 0, %p146;
	add.s64 	%rd540, %rd442, %rd440;
	setp.lt.u64 	%p147, %rd540, %rd442;
	selp.u64 	%rd444, 1, 0, %p147;
	add.s64 	%rd445, %rd441, %rd443;
	add.s64 	%rd446, %rd445, %rd444;
	mul.hi.u64 	%rd447, %rd423, %rd14;
	mad.lo.s64 	%rd448, %rd14, %rd423, %rd411;
	setp.lt.u64 	%p148, %rd448, %rd411;
	selp.u64 	%rd449, 1, 0, %p148;
	add.s64 	%rd539, %rd448, %rd446;
	setp.lt.u64 	%p149, %rd539, %rd448;
	selp.u64 	%rd450, 1, 0, %p149;
	add.s64 	%rd451, %rd447, %rd449;
	add.s64 	%rd452, %rd451, %rd450;
	mul.hi.u64 	%rd453, %rd423, %rd17;
	mad.lo.s64 	%rd454, %rd17, %rd423, %rd414;
	setp.lt.u64 	%p150, %rd454, %rd414;
	selp.u64 	%rd455, 1, 0, %p150;
	add.s64 	%rd538, %rd454, %rd452;
	setp.lt.u64 	%p151, %rd538, %rd454;
	selp.u64 	%rd456, 1, 0, %p151;
	add.s64 	%rd457, %rd453, %rd455;
	add.s64 	%rd458, %rd457, %rd456;
	mul.hi.u64 	%rd459, %rd423, %rd20;
	mad.lo.s64 	%rd460, %rd20, %rd423, %rd417;
	setp.lt.u64 	%p152, %rd460, %rd417;
	selp.u64 	%rd461, 1, 0, %p152;
	add.s64 	%rd537, %rd460, %rd458;
	setp.lt.u64 	%p153, %rd537, %rd460;
	selp.u64 	%rd462, 1, 0, %p153;
	add.s64 	%rd463, %rd459, %rd461;
	add.s64 	%rd464, %rd463, %rd462;
	mul.hi.u64 	%rd465, %rd423, %rd23;
	mad.lo.s64 	%rd466, %rd23, %rd423, %rd420;
	setp.lt.u64 	%p154, %rd466, %rd420;
	selp.u64 	%rd467, 1, 0, %p154;
	add.s64 	%rd536, %rd466, %rd464;
	setp.lt.u64 	%p155, %rd536, %rd466;
	selp.u64 	%rd468, 1, 0, %p155;
	add.s64 	%rd469, %rd465, %rd467;
	add.s64 	%rd470, %rd469, %rd468;
	add.s64 	%rd535, %rd422, %rd470;
	add.s32 	%r26, %r26, 1;
	setp.eq.s32 	%p156, %r26, 8;
	@%p156 bra 	$L__BB0_29;
	bra.uni 	$L__BB0_28;
$L__BB0_29:
	setp.eq.s64 	%p157, %rd535, %rd23;
	mov.u64 	%rd533, %rd535;
	mov.u64 	%rd534, %rd23;
	@%p157 bra 	$L__BB0_30;
	bra.uni 	$L__BB0_37;
$L__BB0_30:
	setp.ne.s64 	%p158, %rd536, %rd20;
	mov.u64 	%rd533, %rd536;
	mov.u64 	%rd534, %rd20;
	@%p158 bra 	$L__BB0_37;
	setp.ne.s64 	%p159, %rd537, %rd17;
	mov.u64 	%rd533, %rd537;
	mov.u64 	%rd534, %rd17;
	@%p159 bra 	$L__BB0_37;
	setp.ne.s64 	%p160, %rd538, %rd14;
	mov.u64 	%rd533, %rd538;
	mov.u64 	%rd534, %rd14;
	@%p160 bra 	$L__BB0_37;
	setp.ne.s64 	%p161, %rd539, %rd11;
	mov.u64 	%rd533, %rd539;
	mov.u64 	%rd534, %rd11;
	@%p161 bra 	$L__BB0_37;
	setp.ne.s64 	%p162, %rd540, %rd8;
	mov.u64 	%rd533, %rd540;
	mov.u64 	%rd534, %rd8;
	@%p162 bra 	$L__BB0_37;
	setp.ne.s64 	%p163, %rd541, %rd5;
	mov.u64 	%rd533, %rd541;
	mov.u64 	%rd534, %rd5;
	@%p163 bra 	$L__BB0_37;
	setp.eq.s64 	%p164, %rd542, %rd2;
	mov.u64 	%rd533, %rd542;
	mov.u64 	%rd534, %rd2;
	@%p164 bra 	$L__BB0_38;
$L__BB0_37:
	setp.le.u64 	%p165, %rd533, %rd534;
	@%p165 bra 	$L__BB0_39;
$L__BB0_38:
	sub.s64 	%rd115, %rd542, %rd2;
	setp.lt.u64 	%p166, %rd542, %rd2;
	selp.u64 	%rd471, 1, 0, %p166;
	add.s64 	%rd472, %rd5, %rd471;
	sub.s64 	%rd116, %rd541, %rd472;
	setp.lt.u64 	%p167, %rd541, %rd5;
	setp.eq.s64 	%p168, %rd541, %rd5;
	and.pred  	%p169, %p166, %p168;
	or.pred  	%p170, %p167, %p169;
	selp.u64 	%rd473, 1, 0, %p170;
	add.s64 	%rd474, %rd8, %rd473;
	sub.s64 	%rd117, %rd540, %rd474;
	setp.lt.u64 	%p171, %rd540, %rd8;
	setp.eq.s64 	%p172, %rd540, %rd8;
	and.pred  	%p173, %p170, %p172;
	or.pred  	%p174, %p171, %p173;
	selp.u64 	%rd475, 1, 0, %p174;
	add.s64 	%rd476, %rd11, %rd475;
	sub.s64 	%rd118, %rd539, %rd476;
	setp.lt.u64 	%p175, %rd539, %rd11;
	setp.eq.s64 	%p176, %rd539, %rd11;
	and.pred  	%p177, %p174, %p176;
	or.pred  	%p178, %p175, %p177;
	selp.u64 	%rd477, 1, 0, %p178;
	add.s64 	%rd478, %rd14, %rd477;
	sub.s64 	%rd119, %rd538, %rd478;
	setp.lt.u64 	%p179, %rd538, %rd14;
	setp.eq.s64 	%p180, %rd538, %rd14;
	and.pred  	%p181, %p178, %p180;
	or.pred  	%p182, %p179, %p181;
	selp.u64 	%rd479, 1, 0, %p182;
	add.s64 	%rd480, %rd17, %rd479;
	sub.s64 	%rd120, %rd537, %rd480;
	setp.lt.u64 	%p183, %rd537, %rd17;
	setp.eq.s64 	%p184, %rd537, %rd17;
	and.pred  	%p185, %p182, %p184;
	or.pred  	%p186, %p183, %p185;
	selp.u64 	%rd481, 1, 0, %p186;
	add.s64 	%rd482, %rd20, %rd481;
	sub.s64 	%rd121, %rd536, %rd482;
	setp.lt.u64 	%p187, %rd536, %rd20;
	setp.eq.s64 	%p188, %rd536, %rd20;
	and.pred  	%p189, %p186, %p188;
	or.pred  	%p190, %p187, %p189;
	selp.u64 	%rd483, 1, 0, %p190;
	add.s64 	%rd484, %rd23, %rd483;
	sub.s64 	%rd535, %rd535, %rd484;
	mov.u64 	%rd536, %rd121;
	mov.u64 	%rd537, %rd120;
	mov.u64 	%rd538, %rd119;
	mov.u64 	%rd539, %rd118;
	mov.u64 	%rd540, %rd117;
	mov.u64 	%rd541, %rd116;
	mov.u64 	%rd542, %rd115;
$L__BB0_39:
	ld.param.u32 	%r22, [qpow_montgomery_g1_kernel_param_8];
	shl.b32 	%r20, %r24, 3;
	mul.wide.u32 	%rd485, %r20, 8;
	add.s64 	%rd486, %rd60, %rd485;
	st.global.u64 	[%rd486], %rd542;
	st.global.u64 	[%rd486+8], %rd541;
	st.global.u64 	[%rd486+16], %rd540;
	st.global.u64 	[%rd486+24], %rd539;
	st.global.u64 	[%rd486+32], %rd538;
	st.global.u64 	[%rd486+40], %rd537;
	st.global.u64 	[%rd486+48], %rd536;
	st.global.u64 	[%rd486+56], %rd535;
	add.s32 	%r24, %r24, 1;
	setp.ne.s32 	%p191, %r24, %r22;
	@%p191 bra 	$L__BB0_15;
$L__BB0_40:
	ret;

}
	// .globl	qpow_montgomery_g2_kernel
.visible .entry qpow_montgomery_g2_kernel(
	.param .u64 .ptr .align 1 qpow_montgomery_g2_kernel_param_0,
	.param .u64 .ptr .align 1 qpow_montgomery_g2_kernel_param_1,
	.param .u64 qpow_montgomery_g2_kernel_param_2,
	.param .u64 .ptr .align 1 qpow_montgomery_g2_kernel_param_3,
	.param .u64 .ptr .align 1 qpow_montgomery_g2_kernel_param_4,
	.param .u64 .ptr .align 1 qpow_montgomery_g2_kernel_param_5,
	.param .u64 .ptr .align 1 qpow_montgomery_g2_kernel_param_6,
	.param .u64 .ptr .align 1 qpow_montgomery_g2_kernel_param_7,
	.param .u64 .ptr .align 1 qpow_montgomery_g2_kernel_param_8,
	.param .u64 .ptr .align 1 qpow_montgomery_g2_kernel_param_9,
	.param .u64 .ptr .align 1 qpow_montgomery_g2_kernel_param_10,
	.param .u32 qpow_montgomery_g2_kernel_param_11,
	.param .u32 qpow_montgomery_g2_kernel_param_12
)
{
	.local .align 16 .b8 	__local_depot1[64];
	.reg .b64 	%SP;
	.reg .b64 	%SPL;
	.reg .pred 	%p<135>;
	.reg .b32 	%r<19>;
	.reg .b64 	%rd<396>;

	mov.u64 	%SPL, __local_depot1;
	ld.param.u64 	%rd99, [qpow_montgomery_g2_kernel_param_1];
	ld.param.u64 	%rd101, [qpow_montgomery_g2_kernel_param_3];
	ld.param.u64 	%rd102, [qpow_montgomery_g2_kernel_param_4];
	ld.param.u64 	%rd103, [qpow_montgomery_g2_kernel_param_5];
	ld.param.u64 	%rd104, [qpow_montgomery_g2_kernel_param_8];
	ld.param.u32 	%r7, [qpow_montgomery_g2_kernel_param_11];
	cvta.to.global.u64 	%rd1, %rd104;
	add.u64 	%rd2, %SPL, 0;
	mov.u32 	%r8, %ctaid.x;
	mov.u32 	%r9, %ntid.x;
	mov.u32 	%r10, %tid.x;
	mad.lo.s32 	%r1, %r8, %r9, %r10;
	setp.ge.u32 	%p1, %r1, %r7;
	@%p1 bra 	$L__BB1_30;
	atom.global.or.b32 	%r11, [%rd1], 0;
	setp.ne.s32 	%p2, %r11, 0;
	@%p2 bra 	$L__BB1_30;
	cvta.to.global.u64 	%rd107, %rd102;
	cvta.to.global.u64 	%rd108, %rd101;
	cvta.to.global.u64 	%rd109, %rd99;
	ld.global.nc.u64 	%rd3, [%rd109];
	ld.global.nc.u64 	%rd4, [%rd108];
	ld.global.nc.u64 	%rd5, [%rd107];
	ld.global.nc.u64 	%rd6, [%rd109+8];
	ld.global.nc.u64 	%rd7, [%rd108+8];
	ld.global.nc.u64 	%rd8, [%rd107+8];
	ld.global.nc.u64 	%rd9, [%rd109+16];
	ld.global.nc.u64 	%rd10, [%rd108+16];
	ld.global.nc.u64 	%rd11, [%rd107+16];
	ld.global.nc.u64 	%rd12, [%rd109+24];
	ld.global.nc.u64 	%rd13, [%rd108+24];
	ld.global.nc.u64 	%rd14, [%rd107+24];
	ld.global.nc.u64 	%rd15, [%rd109+32];
	ld.global.nc.u64 	%rd16, [%rd108+32];
	ld.global.nc.u64 	%rd17, [%rd107+32];
	ld.global.nc.u64 	%rd18, [%rd109+40];
	ld.global.nc.u64 	%rd19, [%rd108+40];
	ld.global.nc.u64 	%rd20, [%rd107+40];
	ld.global.nc.u64 	%rd21, [%rd109+48];
	ld.global.nc.u64 	%rd22, [%rd108+48];
	ld.global.nc.u64 	%rd23, [%rd107+48];
	ld.global.nc.u64 	%rd24, [%rd109+56];
	ld.global.nc.u64 	%rd25, [%rd108+56];
	ld.global.nc.u64 	%rd26, [%rd107+56];
	shl.b32 	%r13, %r1, 3;
	cvta.to.global.u64 	%rd110, %rd103;
	mul.wide.u32 	%rd111, %r13, 8;
	add.s64 	%rd112, %rd110, %rd111;
	ld.global.nc.u64 	%rd113, [%rd112];
	ld.global.nc.u64 	%rd114, [%rd112+8];
	st.local.v2.u64 	[%rd2], {%rd113, %rd114};
	ld.global.nc.u64 	%rd115, [%rd112+16];
	ld.global.nc.u64 	%rd116, [%rd112+24];
	st.local.v2.u64 	[%rd2+16], {%rd115, %rd116};
	ld.global.nc.u64 	%rd117, [%rd112+32];
	ld.global.nc.u64 	%rd118, [%rd112+40];
	st.local.v2.u64 	[%rd2+32], {%rd117, %rd118};
	ld.global.nc.u64 	%rd119, [%rd112+48];
	ld.global.nc.u64 	%rd120, [%rd112+56];
	st.local.v2.u64 	[%rd2+48], {%rd119, %rd120};
	mov.b32 	%r17, 0;
	mov.b64 	%rd369, 0;
	mov.u64 	%rd358, %rd2;
	mov.u64 	%rd370, %rd369;
	mov.u64 	%rd371, %rd369;
	mov.u64 	%rd372, %rd369;
	mov.u64 	%rd373, %rd369;
	mov.u64 	%rd374, %rd369;
	mov.u64 	%rd375, %rd369;
	mov.u64 	%rd376, %rd369;
$L__BB1_3:
	ld.param.u64 	%rd355, [qpow_montgomery_g2_kernel_param_2];
	ld.local.u64 	%rd121, [%rd358];
	mul.hi.u64 	%rd122, %rd121, %rd4;
	mad.lo.s64 	%rd123, %rd4, %rd121, %rd376;
	setp.lt.u64 	%p3, %rd123, %rd376;
	selp.u64 	%rd124, 1, 0, %p3;
	add.s64 	%rd125, %rd122, %rd124;
	mul.hi.u64 	%rd126, %rd121, %rd7;
	mad.lo.s64 	%rd127, %rd7, %rd121, %rd375;
	setp.lt.u64 	%p4, %rd127, %rd375;
	selp.u64 	%rd128, 1, 0, %p4;
	add.s64 	%rd129, %rd127, %rd125;
	setp.lt.u64 	%p5, %rd129, %rd127;
	selp.u64 	%rd130, 1, 0, %p5;
	add.s64 	%rd131, %rd126, %rd128;
	add.s64 	%rd132, %rd131, %rd130;
	mul.hi.u64 	%rd133, %rd121, %rd10;
	mad.lo.s64 	%rd134, %rd10, %rd121, %rd374;
	setp.lt.u64 	%p6, %rd134, %rd374;
	selp.u64 	%rd135, 1, 0, %p6;
	add.s64 	%rd136, %rd134, %rd132;
	setp.lt.u64 	%p7, %rd136, %rd134;
	selp.u64 	%rd137, 1, 0, %p7;
	add.s64 	%rd138, %rd133, %rd135;
	add.s64 	%rd139, %rd138, %rd137;
	mul.hi.u64 	%rd140, %rd121, %rd13;
	mad.lo.s64 	%rd141, %rd13, %rd121, %rd373;
	setp.lt.u64 	%p8, %rd141, %rd373;
	selp.u64 	%rd142, 1, 0, %p8;
	add.s64 	%rd143, %rd141, %rd139;
	setp.lt.u64 	%p9, %rd143, %rd141;
	selp.u64 	%rd144, 1, 0, %p9;
	add.s64 	%rd145, %rd140, %rd142;
	add.s64 	%rd146, %rd145, %rd144;
	mul.hi.u64 	%rd147, %rd121, %rd16;
	mad.lo.s64 	%rd148, %rd16, %rd121, %rd372;
	setp.lt.u64 	%p10, %rd148, %rd372;
	selp.u64 	%rd149, 1, 0, %p10;
	add.s64 	%rd150, %rd148, %rd146;
	setp.lt.u64 	%p11, %rd150, %rd148;
	selp.u64 	%rd151, 1, 0, %p11;
	add.s64 	%rd152, %rd147, %rd149;
	add.s64 	%rd153, %rd152, %rd151;
	mul.hi.u64 	%rd154, %rd121, %rd19;
	mad.lo.s64 	%rd155, %rd19, %rd121, %rd371;
	setp.lt.u64 	%p12, %rd155, %rd371;
	selp.u64 	%rd156, 1, 0, %p12;
	add.s64 	%rd157, %rd155, %rd153;
	setp.lt.u64 	%p13, %rd157, %rd155;
	selp.u64 	%rd158, 1, 0, %p13;
	add.s64 	%rd159, %rd154, %rd156;
	add.s64 	%rd160, %rd159, %rd158;
	mul.hi.u64 	%rd161, %rd121, %rd22;
	mad.lo.s64 	%rd162, %rd22, %rd121, %rd370;
	setp.lt.u64 	%p14, %rd162, %rd370;
	selp.u64 	%rd163, 1, 0, %p14;
	add.s64 	%rd164, %rd162, %rd160;
	setp.lt.u64 	%p15, %rd164, %rd162;
	selp.u64 	%rd165, 1, 0, %p15;
	add.s64 	%rd166, %rd161, %rd163;
	add.s64 	%rd167, %rd166, %rd165;
	mul.hi.u64 	%rd168, %rd121, %rd25;
	mad.lo.s64 	%rd169, %rd25, %rd121, %rd369;
	setp.lt.u64 	%p16, %rd169, %rd369;
	selp.u64 	%rd170, 1, 0, %p16;
	add.s64 	%rd171, %rd169, %rd167;
	setp.lt.u64 	%p17, %rd171, %rd169;
	selp.u64 	%rd172, 1, 0, %p17;
	add.s64 	%rd173, %rd168, %rd170;
	add.s64 	%rd174, %rd173, %rd172;
	mul.lo.s64 	%rd175, %rd123, %rd355;
	mul.lo.s64 	%rd176, %rd3, %rd175;
	mul.hi.u64 	%rd177, %rd175, %rd3;
	not.b64 	%rd178, %rd123;
	setp.gt.u64 	%p18, %rd176, %rd178;
	selp.u64 	%rd179, 1, 0, %p18;
	add.s64 	%rd180, %rd177, %rd179;
	mul.hi.u64 	%rd181, %rd175, %rd6;
	mad.lo.s64 	%rd182, %rd6, %rd175, %rd129;
	setp.lt.u64 	%p19, %rd182, %rd129;
	selp.u64 	%rd183, 1, 0, %p19;
	add.s64 	%rd376, %rd182, %rd180;
	setp.lt.u64 	%p20, %rd376, %rd182;
	selp.u64 	%rd184, 1, 0, %p20;
	add.s64 	%rd185, %rd181, %rd183;
	add.s64 	%rd186, %rd185, %rd184;
	mul.hi.u64 	%rd187, %rd175, %rd9;
	mad.lo.s64 	%rd188, %rd9, %rd175, %rd136;
	setp.lt.u64 	%p21, %rd188, %rd136;
	selp.u64 	%rd189, 1, 0, %p21;
	add.s64 	%rd375, %rd188, %rd186;
	setp.lt.u64 	%p22, %rd375, %rd188;
	selp.u64 	%rd190, 1, 0, %p22;
	add.s64 	%rd191, %rd187, %rd189;
	add.s64 	%rd192, %rd191, %rd190;
	mul.hi.u64 	%rd193, %rd175, %rd12;
	mad.lo.s64 	%rd194, %rd12, %rd175, %rd143;
	setp.lt.u64 	%p23, %rd194, %rd143;
	selp.u64 	%rd195, 1, 0, %p23;
	add.s64 	%rd374, %rd194, %rd192;
	setp.lt.u64 	%p24, %rd374, %rd194;
	selp.u64 	%rd196, 1, 0, %p24;
	add.s64 	%rd197, %rd193, %rd195;
	add.s64 	%rd198, %rd197, %rd196;
	mul.hi.u64 	%rd199, %rd175, %rd15;
	mad.lo.s64 	%rd200, %rd15, %rd175, %rd150;
	setp.lt.u64 	%p25, %rd200, %rd150;
	selp.u64 	%rd201, 1, 0, %p25;
	add.s64 	%rd373, %rd200, %rd198;
	setp.lt.u64 	%p26, %rd373, %rd200;
	selp.u64 	%rd202, 1, 0, %p26;
	add.s64 	%rd203, %rd199, %rd201;
	add.s64 	%rd204, %rd203, %rd202;
	mul.hi.u64 	%rd205, %rd175, %rd18;
	mad.lo.s64 	%rd206, %rd18, %rd175, %rd157;
	setp.lt.u64 	%p27, %rd206, %rd157;
	selp.u64 	%rd207, 1, 0, %p27;
	add.s64 	%rd372, %rd206, %rd204;
	setp.lt.u64 	%p28, %rd372, %rd206;
	selp.u64 	%rd208, 1, 0, %p28;
	add.s64 	%rd209, %rd205, %rd207;
	add.s64 	%rd210, %rd209, %rd208;
	mul.hi.u64 	%rd211, %rd175, %rd21;
	mad.lo.s64 	%rd212, %rd21, %rd175, %rd164;
	setp.lt.u64 	%p29, %rd212, %rd164;
	selp.u64 	%rd213, 1, 0, %p29;
	add.s64 	%rd371, %rd212, %rd210;
	setp.lt.u64 	%p30, %rd371, %rd212;
	selp.u64 	%rd214, 1, 0, %p30;
	add.s64 	%rd215, %rd211, %rd213;
	add.s64 	%rd216, %rd215, %rd214;
	mul.hi.u64 	%rd217, %rd175, %rd24;
	mad.lo.s64 	%rd218, %rd24, %rd175, %rd171;
	setp.lt.u64 	%p31, %rd218, %rd171;
	selp.u64 	%rd219, 1, 0, %p31;
	add.s64 	%rd370, %rd218, %rd216;
	setp.lt.u64 	%p32, %rd370, %rd218;
	selp.u64 	%rd220, 1, 0, %p32;
	add.s64 	%rd221, %rd217, %rd219;
	add.s64 	%rd222, %rd221, %rd220;
	add.s64 	%rd369, %rd174, %rd222;
	add.s32 	%r17, %r17, 1;
	add.s64 	%rd358, %rd358, 8;
	setp.eq.s32 	%p33, %r17, 8;
	@%p33 bra 	$L__BB1_4;
	bra.uni 	$L__BB1_3;
$L__BB1_4:
	setp.eq.s64 	%p34, %rd369, %rd24;
	mov.u64 	%rd367, %rd369;
	mov.u64 	%rd368, %rd24;
	@%p34 bra 	$L__BB1_5;
	bra.uni 	$L__BB1_12;
$L__BB1_5:
	setp.ne.s64 	%p35, %rd370, %rd21;
	mov.u64 	%rd367, %rd370;
	mov.u64 	%rd368, %rd21;
	@%p35 bra 	$L__BB1_12;
	setp.ne.s64 	%p36, %rd371, %rd18;
	mov.u64 	%rd367, %rd371;
	mov.u64 	%rd368, %rd18;
	@%p36 bra 	$L__BB1_12;
	setp.ne.s64 	%p37, %rd372, %rd15;
	mov.u64 	%rd367, %rd372;
	mov.u64 	%rd368, %rd15;
	@%p37 bra 	$L__BB1_12;
	setp.ne.s64 	%p38, %rd373, %rd12;
	mov.u64 	%rd367, %rd373;
	mov.u64 	%rd368, %rd12;
	@%p38 bra 	$L__BB1_12;
	setp.ne.s64 	%p39, %rd374, %rd9;
	mov.u64 	%rd367, %rd374;
	mov.u64 	%rd368, %rd9;
	@%p39 bra 	$L__BB1_12;
	setp.ne.s64 	%p40, %rd375, %rd6;
	mov.u64 	%rd367, %rd375;
	mov.u64 	%rd368, %rd6;
	@%p40 bra 	$L__BB1_12;
	setp.eq.s64 	%p41, %rd376, %rd3;
	mov.u64 	%rd367, %rd376;
	mov.u64 	%rd368, %rd3;
	@%p41 bra 	$L__BB1_13;
$L__BB1_12:
	setp.le.u64 	%p42, %rd367, %rd368;
	@%p42 bra 	$L__BB1_14;
$L__BB1_13:
	sub.s64 	%rd47, %rd376, %rd3;
	setp.lt.u64 	%p43, %rd376, %rd3;
	selp.u64 	%rd223, 1, 0, %p43;
	add.s64 	%rd224, %rd6, %rd223;
	sub.s64 	%rd48, %rd375, %rd224;
	setp.lt.u64 	%p44, %rd375, %rd6;
	setp.eq.s64 	%p45, %rd375, %rd6;
	and.pred  	%p46, %p43, %p45;
	or.pred  	%p47, %p44, %p46;
	selp.u64 	%rd225, 1, 0, %p47;
	add.s64 	%rd226, %rd9, %rd225;
	sub.s64 	%rd49, %rd374, %rd226;
	setp.lt.u64 	%p48, %rd374, %rd9;
	setp.eq.s64 	%p49, %rd374, %rd9;
	and.pred  	%p50, %p47, %p49;
	or.pred  	%p51, %p48, %p50;
	selp.u64 	%rd227, 1, 0, %p51;
	add.s64 	%rd228, %rd12, %rd227;
	sub.s64 	%rd50, %rd373, %rd228;
	setp.lt.u64 	%p52, %rd373, %rd12;
	setp.eq.s64 	%p53, %rd373, %rd12;
	and.pred  	%p54, %p51, %p53;
	or.pred  	%p55, %p52, %p54;
	selp.u64 	%rd229, 1, 0, %p55;
	add.s64 	%rd230, %rd15, %rd229;
	sub.s64 	%rd51, %rd372, %rd230;
	setp.lt.u64 	%p56, %rd372, %rd15;
	setp.eq.s64 	%p57, %rd372, %rd15;
	and.pred  	%p58, %p55, %p57;
	or.pred  	%p59, %p56, %p58;
	selp.u64 	%rd231, 1, 0, %p59;
	add.s64 	%rd232, %rd18, %rd231;
	sub.s64 	%rd52, %rd371, %rd232;
	setp.lt.u64 	%p60, %rd371, %rd18;
	setp.eq.s64 	%p61, %rd371, %rd18;
	and.pred  	%p62, %p59, %p61;
	or.pred  	%p63, %p60, %p62;
	selp.u64 	%rd233, 1, 0, %p63;
	add.s64 	%rd234, %rd21, %rd233;
	sub.s64 	%rd53, %rd370, %rd234;
	setp.lt.u64 	%p64, %rd370, %rd21;
	setp.eq.s64 	%p65, %rd370, %rd21;
	and.pred  	%p66, %p63, %p65;
	or.pred  	%p67, %p64, %p66;
	selp.u64 	%rd235, 1, 0, %p67;
	add.s64 	%rd236, %rd24, %rd235;
	sub.s64 	%rd369, %rd369, %rd236;
	mov.u64 	%rd370, %rd53;
	mov.u64 	%rd371, %rd52;
	mov.u64 	%rd372, %rd51;
	mov.u64 	%rd373, %rd50;
	mov.u64 	%rd374, %rd49;
	mov.u64 	%rd375, %rd48;
	mov.u64 	%rd376, %rd47;
$L__BB1_14:
	ld.param.u32 	%r16, [qpow_montgomery_g2_kernel_param_12];
	st.local.v2.u64 	[%rd2], {%rd376, %rd375};
	st.local.v2.u64 	[%rd2+16], {%rd374, %rd373};
	st.local.v2.u64 	[%rd2+32], {%rd372, %rd371};
	st.local.v2.u64 	[%rd2+48], {%rd370, %rd369};
	setp.eq.s32 	%p68, %r16, 0;
	@%p68 bra 	$L__BB1_30;
	ld.param.u64 	%rd357, [qpow_montgomery_g2_kernel_param_8];
	cvta.to.global.u64 	%rd237, %rd357;
	atom.global.or.b32 	%r14, [%rd237], 0;
	setp.ne.s32 	%p69, %r14, 0;
	@%p69 bra 	$L__BB1_30;
	mov.b32 	%r18, 0;
	mov.b64 	%rd388, 0;
	ld.param.u64 	%rd356, [qpow_montgomery_g2_kernel_param_2];
	mov.u64 	%rd377, %rd2;
	mov.u64 	%rd389, %rd388;
	mov.u64 	%rd390, %rd388;
	mov.u64 	%rd391, %rd388;
	mov.u64 	%rd392, %rd388;
	mov.u64 	%rd393, %rd388;
	mov.u64 	%rd394, %rd388;
	mov.u64 	%rd395, %rd388;
$L__BB1_17:
	ld.local.u64 	%rd239, [%rd377];
	mul.hi.u64 	%rd240, %rd239, %rd5;
	mad.lo.s64 	%rd241, %rd5, %rd239, %rd395;
	setp.lt.u64 	%p70, %rd241, %rd395;
	selp.u64 	%rd242, 1, 0, %p70;
	add.s64 	%rd243, %rd240, %rd242;
	mul.hi.u64 	%rd244, %rd239, %rd8;
	mad.lo.s64 	%rd245, %rd8, %rd239, %rd394;
	setp.lt.u64 	%p71, %rd245, %rd394;
	selp.u64 	%rd246, 1, 0, %p71;
	add.s64 	%rd247, %rd245, %rd243;
	setp.lt.u64 	%p72, %rd247, %rd245;
	selp.u64 	%rd248, 1, 0, %p72;
	add.s64 	%rd249, %rd244, %rd246;
	add.s64 	%rd250, %rd249, %rd248;
	mul.hi.u64 	%rd251, %rd239, %rd11;
	mad.lo.s64 	%rd252, %rd11, %rd239, %rd393;
	setp.lt.u64 	%p73, %rd252, %rd393;
	selp.u64 	%rd253, 1, 0, %p73;
	add.s64 	%rd254, %rd252, %rd250;
	setp.lt.u64 	%p74, %rd254, %rd252;
	selp.u64 	%rd255, 1, 0, %p74;
	add.s64 	%rd256, %rd251, %rd253;
	add.s64 	%rd257, %rd256, %rd255;
	mul.hi.u64 	%rd258, %rd239, %rd14;
	mad.lo.s64 	%rd259, %rd14, %rd239, %rd392;
	setp.lt.u64 	%p75, %rd259, %rd392;
	selp.u64 	%rd260, 1, 0, %p75;
	add.s64 	%rd261, %rd259, %rd257;
	setp.lt.u64 	%p76, %rd261, %rd259;
	selp.u64 	%rd262, 1, 0, %p76;
	add.s64 	%rd263, %rd258, %rd260;
	add.s64 	%rd264, %rd263, %rd262;
	mul.hi.u64 	%rd265, %rd239, %rd17;
	mad.lo.s64 	%rd266, %rd17, %rd239, %rd391;
	setp.lt.u64 	%p77, %rd266, %rd391;
	selp.u64 	%rd267, 1, 0, %p77;
	add.s64 	%rd268, %rd266, %rd264;
	setp.lt.u64 	%p78, %rd268, %rd266;
	selp.u64 	%rd269, 1, 0, %p78;
	add.s64 	%rd270, %rd265, %rd267;
	add.s64 	%rd271, %rd270, %rd269;
	mul.hi.u64 	%rd272, %rd239, %rd20;
	mad.lo.s64 	%rd273, %rd20, %rd239, %rd390;
	setp.lt.u64 	%p79, %rd273, %rd390;
	selp.u64 	%rd274, 1, 0, %p79;
	add.s64 	%rd275, %rd273, %rd271;
	setp.lt.u64 	%p80, %rd275, %rd273;
	selp.u64 	%rd276, 1, 0, %p80;
	add.s64 	%rd277, %rd272, %rd274;
	add.s64 	%rd278, %rd277, %rd276;
	mul.hi.u64 	%rd279, %rd239, %rd23;
	mad.lo.s64 	%rd280, %rd23, %rd239, %rd389;
	setp.lt.u64 	%p81, %rd280, %rd389;
	selp.u64 	%rd281, 1, 0, %p81;
	add.s64 	%rd282, %rd280, %rd278;
	setp.lt.u64 	%p82, %rd282, %rd280;
	selp.u64 	%rd283, 1, 0, %p82;
	add.s64 	%rd284, %rd279, %rd281;
	add.s64 	%rd285, %rd284, %rd283;
	mul.hi.u64 	%rd286, %rd239, %rd26;
	mad.lo.s64 	%rd287, %rd26, %rd239, %rd388;
	setp.lt.u64 	%p83, %rd287, %rd388;
	selp.u64 	%rd288, 1, 0, %p83;
	add.s64 	%rd289, %rd287, %rd285;
	setp.lt.u64 	%p84, %rd289, %rd287;
	selp.u64 	%rd290, 1, 0, %p84;
	add.s64 	%rd291, %rd286, %rd288;
	add.s64 	%rd292, %rd291, %rd290;
	mul.lo.s64 	%rd293, %rd241, %rd356;
	mul.lo.s64 	%rd294, %rd3, %rd293;
	mul.hi.u64 	%rd295, %rd293, %rd3;
	not.b64 	%rd296, %rd241;
	setp.gt.u64 	%p85, %rd294, %rd296;
	selp.u64 	%rd297, 1, 0, %p85;
	add.s64 	%rd298, %rd295, %rd297;
	mul.hi.u64 	%rd299, %rd293, %rd6;
	mad.lo.s64 	%rd300, %rd6, %rd293, %rd247;
	setp.lt.u64 	%p86, %rd300, %rd247;
	selp.u64 	%rd301, 1, 0, %p86;
	add.s64 	%rd395, %rd300, %rd298;
	setp.lt.u64 	%p87, %rd395, %rd300;
	selp.u64 	%rd302, 1, 0, %p87;
	add.s64 	%rd303, %rd299, %rd301;
	add.s64 	%rd304, %rd303, %rd302;
	mul.hi.u64 	%rd305, %rd293, %rd9;
	mad.lo.s64 	%rd306, %rd9, %rd293, %rd254;
	setp.lt.u64 	%p88, %rd306, %rd254;
	selp.u64 	%rd307, 1, 0, %p88;
	add.s64 	%rd394, %rd306, %rd304;
	setp.lt.u64 	%p89, %rd394, %rd306;
	selp.u64 	%rd308, 1, 0, %p89;
	add.s64 	%rd309, %rd305, %rd307;
	add.s64 	%rd310, %rd309, %rd308;
	mul.hi.u64 	%rd311, %rd293, %rd12;
	mad.lo.s64 	%rd312, %rd12, %rd293, %rd261;
	setp.lt.u64 	%p90, %rd312, %rd261;
	selp.u64 	%rd313, 1, 0, %p90;
	add.s64 	%rd393, %rd312, %rd310;
	setp.lt.u64 	%p91, %rd393, %rd312;
	selp.u64 	%rd314, 1, 0, %p91;
	add.s64 	%rd315, %rd311, %rd313;
	add.s64 	%rd316, %rd315, %rd314;
	mul.hi.u64 	%rd317, %rd293, %rd15;
	mad.lo.s64 	%rd318, %rd15, %rd293, %rd268;
	setp.lt.u64 	%p92, %rd318, %rd268;
	selp.u64 	%rd319, 1, 0, %p92;
	add.s64 	%rd392, %rd318, %rd316;
	setp.lt.u64 	%p93, %rd392, %rd318;
	selp.u64 	%rd320, 1, 0, %p93;
	add.s64 	%rd321, %rd317, %rd319;
	add.s64 	%rd322, %rd321, %rd320;
	mul.hi.u64 	%rd323, %rd293, %rd18;
	mad.lo.s64 	%rd324, %rd18, %rd293, %rd275;
	setp.lt.u64 	%p94, %rd324, %rd275;
	selp.u64 	%rd325, 1, 0, %p94;
	add.s64 	%rd391, %rd324, %rd322;
	setp.lt.u64 	%p95, %rd391, %rd324;
	selp.u64 	%rd326, 1, 0, %p95;
	add.s64 	%rd327, %rd323, %rd325;
	add.s64 	%rd328, %rd327, %rd326;
	mul.hi.u64 	%rd329, %rd293, %rd21;
	mad.lo.s64 	%rd330, %rd21, %rd293, %rd282;
	setp.lt.u64 	%p96, %rd330, %rd282;
	selp.u64 	%rd331, 1, 0, %p96;
	add.s64 	%rd390, %rd330, %rd328;
	setp.lt.u64 	%p97, %rd390, %rd330;
	selp.u64 	%rd332, 1, 0, %p97;
	add.s64 	%rd333, %rd329, %rd331;
	add.s64 	%rd334, %rd333, %rd332;
	mul.hi.u64 	%rd335, %rd293, %rd24;
	mad.lo.s64 	%rd336, %rd24, %rd293, %rd289;
	setp.lt.u64 	%p98, %rd336, %rd289;
	selp.u64 	%rd337, 1, 0, %p98;
	add.s64 	%rd389, %rd336, %rd334;
	setp.lt.u64 	%p99, %rd389, %rd336;
	selp.u64 	%rd338, 1, 0, %p99;
	add.s64 	%rd339, %rd335, %rd337;
	add.s64 	%rd340, %rd339, %rd338;
	add.s64 	%rd388, %rd292, %rd340;
	add.s32 	%r18, %r18, 1;
	add.s64 	%rd377, %rd377, 8;
	setp.eq.s32 	%p100, %r18, 8;
	@%p100 bra 	$L__BB1_18;
	bra.uni 	$L__BB1_17;
$L__BB1_18:
	setp.eq.s64 	%p101, %rd388, %rd24;
	mov.u64 	%rd386, %rd388;
	mov.u64 	%rd387, %rd24;
	@%p101 bra 	$L__BB1_19;
	bra.uni 	$L__BB1_26;
$L__BB1_19:
	setp.ne.s64 	%p102, %rd389, %rd21;
	mov.u64 	%rd386, %rd389;
	mov.u64 	%rd387, %rd21;
	@%p102 bra 	$L__BB1_26;
	setp.ne.s64 	%p103, %rd390, %rd18;
	mov.u64 	%rd386, %rd390;
	mov.u64 	%rd387, %rd18;
	@%p103 bra 	$L__BB1_26;
	setp.ne.s64 	%p104, %rd391, %rd15;
	mov.u64 	%rd386, %rd391;
	mov.u64 	%rd387, %rd15;
	@%p104 bra 	$L__BB1_26;
	setp.ne.s64 	%p105, %rd392, %rd12;
	mov.u64 	%rd386, %rd392;
	mov.u64 	%rd387, %rd12;
	@%p105 bra 	$L__BB1_26;
	setp.ne.s64 	%p106, %rd393, %rd9;
	mov.u64 	%rd386, %rd393;
	mov.u64 	%rd387, %rd9;
	@%p106 bra 	$L__BB1_26;
	setp.ne.s64 	%p107, %rd394, %rd6;
	mov.u64 	%rd386, %rd394;
	mov.u64 	%rd387, %rd6;
	@%p107 bra 	$L__BB1_26;
	setp.eq.s64 	%p108, %rd395, %rd3;
	mov.u64 	%rd386, %rd395;
	mov.u64 	%rd387, %rd3;
	@%p108 bra 	$L__BB1_27;
$L__BB1_26:
	setp.le.u64 	%p109, %rd386, %rd387;
	@%p109 bra 	$L__BB1_28;
$L__BB1_27:
	sub.s64 	%rd83, %rd395, %rd3;
	setp.lt.u64 	%p110, %rd395, %rd3;
	selp.u64 	%rd341, 1, 0, %p110;
	add.s64 	%rd342, %rd6, %rd341;
	sub.s64 	%rd84, %rd394, %rd342;
	setp.lt.u64 	%p111, %rd394, %rd6;
	setp.eq.s64 	%p112, %rd394, %rd6;
	and.pred  	%p113, %p110, %p112;
	or.pred  	%p114, %p111, %p113;
	selp.u64 	%rd343, 1, 0, %p114;
	add.s64 	%rd344, %rd9, %rd343;
	sub.s64 	%rd85, %rd393, %rd344;
	setp.lt.u64 	%p115, %rd393, %rd9;
	setp.eq.s64 	%p116, %rd393, %rd9;
	and.pred  	%p117, %p114, %p116;
	or.pred  	%p118, %p115, %p117;
	selp.u64 	%rd345, 1, 0, %p118;
	add.s64 	%rd346, %rd12, %rd345;
	sub.s64 	%rd86, %rd392, %rd346;
	setp.lt.u64 	%p119, %rd392, %rd12;
	setp.eq.s64 	%p120, %rd392, %rd12;
	and.pred  	%p121, %p118, %p120;
	or.pred  	%p122, %p119, %p121;
	selp.u64 	%rd347, 1, 0, %p122;
	add.s64 	%rd348, %rd15, %rd347;
	sub.s64 	%rd87, %rd391, %rd348;
	setp.lt.u64 	%p123, %rd391, %rd15;
	setp.eq.s64 	%p124, %rd391, %rd15;
	and.pred  	%p125, %p122, %p124;
	or.pred  	%p126, %p123, %p125;
	selp.u64 	%rd349, 1, 0, %p126;
	add.s64 	%rd350, %rd18, %rd349;
	sub.s64 	%rd88, %rd390, %rd350;
	setp.lt.u64 	%p127, %rd390, %rd18;
	setp.eq.s64 	%p128, %rd390, %rd18;
	and.pred  	%p129, %p126, %p128;
	or.pred  	%p130, %p127, %p129;
	selp.u64 	%rd351, 1, 0, %p130;
	add.s64 	%rd352, %rd21, %rd351;
	sub.s64 	%rd89, %rd389, %rd352;
	setp.lt.u64 	%p131, %rd389, %rd21;
	setp.eq.s64 	%p132, %rd389, %rd21;
	and.pred  	%p133, %p130, %p132;
	or.pred  	%p134, %p131, %p133;
	selp.u64 	%rd353, 1, 0, %p134;
	add.s64 	%rd354, %rd24, %rd353;
	sub.s64 	%rd388, %rd388, %rd354;
	mov.u64 	%rd389, %rd89;
	mov.u64 	%rd390, %rd88;
	mov.u64 	%rd391, %rd87;
	mov.u64 	%rd392, %rd86;
	mov.u64 	%rd393, %rd85;
	mov.u64 	%rd394, %rd84;
	mov.u64 	%rd395, %rd83;
$L__BB1_28:
	st.local.v2.u64 	[%rd2], {%rd395, %rd394};
	st.local.v2.u64 	[%rd2+16], {%rd393, %rd392};
	st.local.v2.u64 	[%rd2+32], {%rd391, %rd390};
	st.local.v2.u64 	[%rd2+48], {%rd389, %rd388};
$L__BB1_29:
	bra.uni 	$L__BB1_29;
$L__BB1_30:
	ret;

}


// ===== COMPILED SASS (sm_100) =====

	.target	sm_100

	.elftype	@"ET_EXEC"


//--------------------- .note.nv.tkinfo           --------------------------
	.section	.note.nv.tkinfo,"",@"SHT_NOTE"
	.sectionflags	@"SHF_NOTE_NV_TKINFO"
	.tkinfo
        /*0018*/ 	.word	0x00000002
        /*0030*/ 	.string	""
        /*0030*/ 	.string	"ptxas"
        /*0030*/ 	.string	"Cuda compilation tools, release 13.0, V13.0.88"
        /*0030*/ 	.string	"Build cuda_13.0.r13.0/compiler.36424714_0"
        /*0030*/ 	.string	"-arch sm_100 -m 64 "



//--------------------- .note.nv.cuinfo           --------------------------
	.section	.note.nv.cuinfo,"",@"SHT_NOTE"
	.sectionflags	@"SHF_NOTE_NV_CUINFO"
        /*0018*/ 	.short	0x0002
        /*001a*/ 	.short	0x0064
        /*001c*/ 	.short	0x0082
	.zero		2


//--------------------- .nv.info                  --------------------------
	.section	.nv.info,"",@"SHT_CUDA_INFO"
	.align	4


	//----- nvinfo : EIATTR_REGCOUNT
	.align		4
        /*0000*/ 	.byte	0x04, 0x2f
        /*0002*/ 	.short	(.L_2 - .L_1)
	.align		4
.L_1:
        /*0004*/ 	.word	index@(qpow_montgomery_g1_kernel)
        /*0008*/ 	.word	0x00000040


	//----- nvinfo : EIATTR_FRAME_SIZE
	.align		4
.L_2:
        /*000c*/ 	.byte	0x04, 0x11
        /*000e*/ 	.short	(.L_4 - .L_3)
	.align		4
.L_3:
        /*0010*/ 	.word	index@(qpow_montgomery_g1_kernel)
        /*0014*/ 	.word	0x00000040


	//----- nvinfo : EIATTR_REGCOUNT
	.align		4
.L_4:
        /*0018*/ 	.byte	0x04, 0x2f
        /*001a*/ 	.short	(.L_6 - .L_5)
	.align		4
.L_5:
        /*001c*/ 	.word	index@(qpow_montgomery_g2_kernel)
        /*0020*/ 	.word	0x00000040


	//----- nvinfo : EIATTR_FRAME_SIZE
	.align		4
.L_6:
        /*0024*/ 	.byte	0x04, 0x11
        /*0026*/ 	.short	(.L_8 - .L_7)
	.align		4
.L_7:
        /*0028*/ 	.word	index@(qpow_montgomery_g2_kernel)
        /*002c*/ 	.word	0x00000040


	//----- nvinfo : EIATTR_MIN_STACK_SIZE
	.align		4
.L_8:
        /*0030*/ 	.byte	0x04, 0x12
        /*0032*/ 	.short	(.L_10 - .L_9)
	.align		4
.L_9:
        /*0034*/ 	.word	index@(qpow_montgomery_g2_kernel)
        /*0038*/ 	.word	0x00000040


	//----- nvinfo : EIATTR_MIN_STACK_SIZE
	.align		4
.L_10:
        /*003c*/ 	.byte	0x04, 0x12
        /*003e*/ 	.short	(.L_12 - .L_11)
	.align		4
.L_11:
        /*0040*/ 	.word	index@(qpow_montgomery_g1_kernel)
        /*0044*/ 	.word	0x00000040
.L_12:


//--------------------- .nv.compat                --------------------------
	.section	.nv.compat,"",@"SHT_CUDA_COMPAT_INFO"
	.align	4
        /*0000*/ 	.byte	0x02, 0x09, 0x00, 0x00, 0x02, 0x02, 0x01, 0x00, 0x02, 0x05, 0x05, 0x00, 0x03, 0x07, 0x01, 0x01
        /*0010*/ 	.byte	0x02, 0x03, 0x00, 0x00, 0x02, 0x06, 0x01, 0x00, 0x04, 0x0b, 0x08, 0x00, 0x09, 0x00, 0x00, 0x00
        /*0020*/ 	.byte	0x00, 0x00, 0x00, 0x00


//--------------------- .nv.info.qpow_montgomery_g2_kernel --------------------------
	.section	.nv.info.qpow_montgomery_g2_kernel,"",@"SHT_CUDA_INFO"
	.sectionflags	@""
	.align	4


	//----- nvinfo : EIATTR_CUDA_API_VERSION
	.align		4
        /*0000*/ 	.byte	0x04, 0x37
        /*0002*/ 	.short	(.L_14 - .L_13)
.L_13:
        /*0004*/ 	.word	0x00000082


	//----- nvinfo : EIATTR_KPARAM_INFO
	.align		4
.L_14:
        /*0008*/ 	.byte	0x04, 0x17
        /*000a*/ 	.short	(.L_16 - .L_15)
.L_15:
        /*000c*/ 	.word	0x00000000
        /*0010*/ 	.short	0x000c
        /*0012*/ 	.short	0x005c
        /*0014*/ 	.byte	0x00, 0xf0, 0x11, 0x00


	//----- nvinfo : EIATTR_KPARAM_INFO
	.align		4
.L_16:
        /*0018*/ 	.byte	0x04, 0x17
        /*001a*/ 	.short	(.L_18 - .L_17)
.L_17:
        /*001c*/ 	.word	0x00000000
        /*0020*/ 	.short	0x000b
        /*0022*/ 	.short	0x0058
        /*0024*/ 	.byte	0x00, 0xf0, 0x11, 0x00


	//----- nvinfo : EIATTR_KPARAM_INFO
	.align		4
.L_18:
        /*0028*/ 	.byte	0x04, 0x17
        /*002a*/ 	.short	(.L_20 - .L_19)
.L_19:
        /*002c*/ 	.word	0x00000000
        /*0030*/ 	.short	0x000a
        /*0032*/ 	.short	0x0050
        /*0034*/ 	.byte	0x00, 0xf5, 0x21, 0x00


	//----- nvinfo : EIATTR_KPARAM_INFO
	.align		4
.L_20:
        /*0038*/ 	.byte	0x04, 0x17
        /*003a*/ 	.short	(.L_22 - .L_21)
.L_21:
        /*003c*/ 	.word	0x00000000
        /*0040*/ 	.short	0x0009
        /*0042*/ 	.short	0x0048
        /*0044*/ 	.byte	0x00, 0xf5, 0x21, 0x00


	//----- nvinfo : EIATTR_KPARAM_INFO
	.align		4
.L_22:
        /*0048*/ 	.byte	0x04, 0x17
        /*004a*/ 	.short	(.L_24 - .L_23)
.L_23:
        /*004c*/ 	.word	0x00000000
        /*0050*/ 	.short	0x0008
        /*0052*/ 	.short	0x0040
        /*0054*/ 	.byte	0x00, 0xf5, 0x21, 0x00


	//----- nvinfo : EIATTR_KPARAM_INFO
	.align		4
.L_24:
        /*0058*/ 	.byte	0x04, 0x17
        /*005a*/ 	.short	(.L_26 - .L_25)
.L_25:
        /*005c*/ 	.word	0x00000000
        /*0060*/ 	.short	0x0007
        /*0062*/ 	.short	0x0038
        /*0064*/ 	.byte	0x00, 0xf5, 0x21, 0x00


	//----- nvinfo : EIATTR_KPARAM_INFO
	.align		4
.L_26:
        /*0068*/ 	.byte	0x04, 0x17
        /*006a*/ 	.short	(.L_28 - .L_27)
.L_27:
        /*006c*/ 	.word	0x00000000
        /*0070*/ 	.short	0x0006
        /*0072*/ 	.short	0x0030
        /*0074*/ 	.byte	0x00, 0xf5, 0x21, 0x00


	//----- nvinfo : EIATTR_KPARAM_INFO
	.align		4
.L_28:
        /*0078*/ 	.byte	0x04, 0x17
        /*007a*/ 	.short	(.L_30 - .L_29)
.L_29:
        /*007c*/ 	.word	0x00000000
        /*0080*/ 	.short	0x0005
        /*0082*/ 	.short	0x0028
        /*0084*/ 	.byte	0x00, 0xf5, 0x21, 0x00


	//----- nvinfo : EIATTR_KPARAM_INFO
	.align		4
.L_30:
        /*0088*/ 	.byte	0x04, 0x17
        /*008a*/ 	.short	(.L_32 - .L_31)
.L_31:
        /*008c*/ 	.word	0x00000000
        /*0090*/ 	.short	0x0004
        /*0092*/ 	.short	0x0020
        /*0094*/ 	.byte	0x00, 0xf5, 0x21, 0x00


	//----- nvinfo : EIATTR_KPARAM_INFO
	.align		4
.L_32:
        /*0098*/ 	.byte	0x04, 0x17
        /*009a*/ 	.short	(.L_34 - .L_33)
.L_33:
        /*009c*/ 	.word	0x00000000
        /*00a0*/ 	.short	0x0003
        /*00a2*/ 	.short	0x0018
        /*00a4*/ 	.byte	0x00, 0xf5, 0x21, 0x00


	//----- nvinfo : EIATTR_KPARAM_INFO
	.align		4
.L_34:
        /*00a8*/ 	.byte	0x04, 0x17
        /*00aa*/ 	.short	(.L_36 - .L_35)
.L_35:
        /*00ac*/ 	.word	0x00000000
        /*00b0*/ 	.short	0x0002
        /*00b2*/ 	.short	0x0010
        /*00b4*/ 	.byte	0x00, 0xf0, 0x21, 0x00


	//----- nvinfo : EIATTR_KPARAM_INFO
	.align		4
.L_36:
        /*00b8*/ 	.byte	0x04, 0x17
        /*00ba*/ 	.short	(.L_38 - .L_37)
.L_37:
        /*00bc*/ 	.word	0x00000000
        /*00c0*/ 	.short	0x0001
        /*00c2*/ 	.short	0x0008
        /*00c4*/ 	.byte	0x00, 0xf5, 0x21, 0x00


	//----- nvinfo : EIATTR_KPARAM_INFO
	.align		4
.L_38:
        /*00c8*/ 	.byte	0x04, 0x17
        /*00ca*/ 	.short	(.L_40 - .L_39)
.L_39:
        /*00cc*/ 	.word	0x00000000
        /*00d0*/ 	.short	0x0000
        /*00d2*/ 	.short	0x0000
        /*00d4*/ 	.byte	0x00, 0xf5, 0x21, 0x00


	//----- nvinfo : EIATTR_SPARSE_MMA_MASK
	.align		4
.L_40:
        /*00d8*/ 	.byte	0x03, 0x50
        /*00da*/ 	.short	0x0000


	//----- nvinfo : EIATTR_MAXREG_COUNT
	.align		4
        /*00dc*/ 	.byte	0x03, 0x1b
        /*00de*/ 	.short	0x00ff


	//----- nvinfo : EIATTR_MERCURY_ISA_VERSION
	.align		4
        /*00e0*/ 	.byte	0x03, 0x5f
        /*00e2*/ 	.short	0x0101


	//----- nvinfo : EIATTR_VRC_CTA_INIT_COUNT
	.align		4
        /*00e4*/ 	.byte	0x02, 0x4a
	.zero		1
	.zero		1


	//----- nvinfo : EIATTR_EXIT_INSTR_OFFSETS
	.align		4
        /*00e8*/ 	.byte	0x04, 0x1c
        /*00ea*/ 	.short	(.L_42 - .L_41)


	//   ....[0]....
.L_41:
        /*00ec*/ 	.word	0x00000090


	//   ....[1]....
        /*00f0*/ 	.word	0x000000e0


	//   ....[2]....
        /*00f4*/ 	.word	0x00002490


	//   ....[3]....
        /*00f8*/ 	.word	0x000024d0


	//----- nvinfo : EIATTR_CRS_STACK_SIZE
	.align		4
.L_42:
        /*00fc*/ 	.byte	0x04, 0x1e
        /*00fe*/ 	.short	(.L_44 - .L_43)
.L_43:
        /*0100*/ 	.word	0x00000000


	//----- nvinfo : EIATTR_CBANK_PARAM_SIZE
	.align		4
.L_44:
        /*0104*/ 	.byte	0x03, 0x19
        /*0106*/ 	.short	0x0060


	//----- nvinfo : EIATTR_PARAM_CBANK
	.align		4
        /*0108*/ 	.byte	0x04, 0x0a
        /*010a*/ 	.short	(.L_46 - .L_45)
	.align		4
.L_45:
        /*010c*/ 	.word	index@(.nv.constant0.qpow_montgomery_g2_kernel)
        /*0110*/ 	.short	0x0380
        /*0112*/ 	.short	0x0060


	//----- nvinfo : EIATTR_SW_WAR
	.align		4
.L_46:
        /*0114*/ 	.byte	0x04, 0x36
        /*0116*/ 	.short	(.L_48 - .L_47)
.L_47:
        /*0118*/ 	.word	0x00000008
.L_48:


//--------------------- .nv.info.qpow_montgomery_g1_kernel --------------------------
	.section	.nv.info.qpow_montgomery_g1_kernel,"",@"SHT_CUDA_INFO"
	.sectionflags	@""
	.align	4


	//----- nvinfo : EIATTR_CUDA_API_VERSION
	.align		4
        /*0000*/ 	.byte	0x04, 0x37
        /*0002*/ 	.short	(.L_50 - .L_49)
.L_49:
        /*0004*/ 	.word	0x00000082


	//----- nvinfo : EIATTR_KPARAM_INFO
	.align		4
.L_50:
        /*0008*/ 	.byte	0x04, 0x17
        /*000a*/ 	.short	(.L_52 - .L_51)
.L_51:
        /*000c*/ 	.word	0x00000000
        /*0010*/ 	.short	0x0008
        /*0012*/ 	.short	0x003c
        /*0014*/ 	.byte	0x00, 0xf0, 0x11, 0x00


	//----- nvinfo : EIATTR_KPARAM_INFO
	.align		4
.L_52:
        /*0018*/ 	.byte	0x04, 0x17
        /*001a*/ 	.short	(.L_54 - .L_53)
.L_53:
        /*001c*/ 	.word	0x00000000
        /*0020*/ 	.short	0x0007
        /*0022*/ 	.short	0x0038
        /*0024*/ 	.byte	0x00, 0xf0, 0x11, 0x00


	//----- nvinfo : EIATTR_KPARAM_INFO
	.align		4
.L_54:
        /*0028*/ 	.byte	0x04, 0x17
        /*002a*/ 	.short	(.L_56 - .L_55)
.L_55:
        /*002c*/ 	.word	0x00000000
        /*0030*/ 	.short	0x0006
        /*0032*/ 	.short	0x0030
        /*0034*/ 	.byte	0x00, 0xf5, 0x21, 0x00


	//----- nvinfo : EIATTR_KPARAM_INFO
	.align		4
.L_56:
        /*0038*/ 	.byte	0x04, 0x17
        /*003a*/ 	.short	(.L_58 - .L_57)
.L_57:
        /*003c*/ 	.word	0x00000000
        /*0040*/ 	.short	0x0005
        /*0042*/ 	.short	0x0028
        /*0044*/ 	.byte	0x00, 0xf5, 0x21, 0x00


	//----- nvinfo : EIATTR_KPARAM_INFO
	.align		4
.L_58:
        /*0048*/ 	.byte	0x04, 0x17
        /*004a*/ 	.short	(.L_60 - .L_59)
.L_59:
        /*004c*/ 	.word	0x00000000
        /*0050*/ 	.short	0x0004
        /*0052*/ 	.short	0x0020
        /*0054*/ 	.byte	0x00, 0xf5, 0x21, 0x00


	//----- nvinfo : EIATTR_KPARAM_INFO
	.align		4
.L_60:
        /*0058*/ 	.byte	0x04, 0x17
        /*005a*/ 	.short	(.L_62 - .L_61)
.L_61:
        /*005c*/ 	.word	0x00000000
        /*0060*/ 	.short	0x0003
        /*0062*/ 	.short	0x0018
        /*0064*/ 	.byte	0x00, 0xf5, 0x21, 0x00


	//----- nvinfo : EIATTR_KPARAM_INFO
	.align		4
.L_62:
        /*0068*/ 	.byte	0x04, 0x17
        /*006a*/ 	.short	(.L_64 - .L_63)
.L_63:
        /*006c*/ 	.word	0x00000000
        /*0070*/ 	.short	0x0002
        /*0072*/ 	.short	0x0010
        /*0074*/ 	.byte	0x00, 0xf0, 0x21, 0x00


	//----- nvinfo : EIATTR_KPARAM_INFO
	.align		4
.L_64:
        /*0078*/ 	.byte	0x04, 0x17
        /*007a*/ 	.short	(.L_66 - .L_65)
.L_65:
        /*007c*/ 	.word	0x00000000
        /*0080*/ 	.short	0x0001
        /*0082*/ 	.short	0x0008
        /*0084*/ 	.byte	0x00, 0xf5, 0x21, 0x00


	//----- nvinfo : EIATTR_KPARAM_INFO
	.align		4
.L_66:
        /*0088*/ 	.byte	0x04, 0x17
        /*008a*/ 	.short	(.L_68 - .L_67)
.L_67:
        /*008c*/ 	.word	0x00000000
        /*0090*/ 	.short	0x0000
        /*0092*/ 	.short	0x0000
        /*0094*/ 	.byte	0x00, 0xf5, 0x21, 0x00


	//----- nvinfo : EIATTR_SPARSE_MMA_MASK
	.align		4
.L_68:
        /*0098*/ 	.byte	0x03, 0x50
        /*009a*/ 	.short	0x0000


	//----- nvinfo : EIATTR_MAXREG_COUNT
	.align		4
        /*009c*/ 	.byte	0x03, 0x1b
        /*009e*/ 	.short	0x00ff


	//----- nvinfo : EIATTR_MERCURY_ISA_VERSION
	.align		4
        /*00a0*/ 	.byte	0x03, 0x5f
        /*00a2*/ 	.short	0x0101


	//----- nvinfo : EIATTR_VRC_CTA_INIT_COUNT
	.align		4
        /*00a4*/ 	.byte	0x02, 0x4a
	.zero		1
	.zero		1


	//----- nvinfo : EIATTR_EXIT_INSTR_OFFSETS
	.align		4
        /*00a8*/ 	.byte	0x04, 0x1c
        /*00aa*/ 	.short	(.L_70 - .L_69)


	//   ....[0]....
.L_69:
        /*00ac*/ 	.word	0x00000090


	//   ....[1]....
        /*00b0*/ 	.word	0x000024f0


	//   ....[2]....
        /*00b4*/ 	.word	0x00005b60


	//----- nvinfo : EIATTR_CRS_STACK_SIZE
	.align		4
.L_70:
        /*00b8*/ 	.byte	0x04, 0x1e
        /*00ba*/ 	.short	(.L_72 - .L_71)
.L_71:
        /*00bc*/ 	.word	0x00000000


	//----- nvinfo : EIATTR_CBANK_PARAM_SIZE
	.align		4
.L_72:
        /*00c0*/ 	.byte	0x03, 0x19
        /*00c2*/ 	.short	0x0040


	//----- nvinfo : EIATTR_PARAM_CBANK
	.align		4
        /*00c4*/ 	.byte	0x04, 0x0a
        /*00c6*/ 	.short	(.L_74 - .L_73)
	.align		4
.L_73:
        /*00c8*/ 	.word	index@(.nv.constant0.qpow_montgomery_g1_kernel)
        /*00cc*/ 	.short	0x0380
        /*00ce*/ 	.short	0x0040


	//----- nvinfo : EIATTR_SW_WAR
	.align		4
.L_74:
        /*00d0*/ 	.byte	0x04, 0x36
        /*00d2*/ 	.short	(.L_76 - .L_75)
.L_75:
        /*00d4*/ 	.word	0x00000008
.L_76:


//--------------------- .nv.callgraph             --------------------------
	.section	.nv.callgraph,"",@"SHT_CUDA_CALLGRAPH"
	.align	4
	.sectionentsize	8
	.align		4
        /*0000*/ 	.word	0x00000000
	.align		4
        /*0004*/ 	.word	0xffffffff
	.align		4
        /*0008*/ 	.word	0x00000000
	.align		4
        /*000c*/ 	.word	0xfffffffe
	.align		4
        /*0010*/ 	.word	0x00000000
	.align		4
        /*0014*/ 	.word	0xfffffffd
	.align		4
        /*0018*/ 	.word	0x00000000
	.align		4
        /*001c*/ 	.word	0xfffffffc


//--------------------- .nv.constant3             --------------------------
	.section	.nv.constant3,"a",@progbits
	.align	8
.nv.constant3:
	.type		KECCAK_RC,@object
	.size		KECCAK_RC,(.L_0 - KECCAK_RC)
KECCAK_RC:
        /*0000*/ 	.byte	0x01, 0x00, 0x00, 0x00, 0x00, 0x00, 0x00, 0x00, 0x82, 0x80, 0x00, 0x00, 0x00, 0x00, 0x00, 0x00
        /* <DEDUP_REMOVED lines=11> */
.L_0:


//--------------------- .text.qpow_montgomery_g2_kernel --------------------------
	.section	.text.qpow_montgomery_g2_kernel,"ax",@progbits
	.align	128
        .global         qpow_montgomery_g2_kernel
        .type           qpow_montgomery_g2_kernel,@function
        .size           qpow_montgomery_g2_kernel,(.L_x_34 - qpow_montgomery_g2_kernel)
        .other          qpow_montgomery_g2_kernel,@"STO_CUDA_ENTRY STV_DEFAULT"
qpow_montgomery_g2_kernel:
.text.qpow_montgomery_g2_kernel:
[----:B------:R-:W0:Y:S01]  /*0000*/  LDC R1, c[0x0][0x37c] ;  /* 0x0000df00ff017b82 */ /* 0x000e220000000800 */
[----:B------:R-:W1:Y:S07]  /*0010*/  S2R R3, SR_TID.X ;  /* 0x0000000000037919 */ /* 0x000e6e0000002100 */
[----:B------:R-:W1:Y:S01]  /*0020*/  S2UR UR4, SR_CTAID.X ;  /* 0x00000000000479c3 */ /* 0x000e620000002500 */
[----:B------:R-:W2:Y:S01]  /*0030*/  LDCU UR5, c[0x0][0x3d8] ;  /* 0x00007b00ff0577ac */ /* 0x000ea20008000800 */
[----:B0-----:R-:W-:-:S05]  /*0040*/  VIADD R1, R1, 0xffffffc0 ;  /* 0xffffffc001017836 */ /* 0x001fca0000000000 */
[----:B------:R-:W-:Y:S01]  /*0050*/  R2UR UR6, R1 ;  /* 0x00000000010672ca */ /* 0x000fe200000e0000 */
[----:B------:R-:W1:Y:S02]  /*0060*/  LDC R0, c[0x0][0x360] ;  /* 0x0000d800ff007b82 */ /* 0x000e640000000800 */
[----:B-1----:R-:W-:-:S05]  /*0070*/  IMAD R0, R0, UR4, R3 ;  /* 0x0000000400007c24 */ /* 0x002fca000f8e0203 */
[----:B--2---:R-:W-:-:S13]  /*0080*/  ISETP.GE.U32.AND P0, PT, R0, UR5, PT ;  /* 0x0000000500007c0c */ /* 0x004fda000bf06070 */
[----:B------:R-:W-:Y:S05]  /*0090*/  @P0 EXIT ;  /* 0x000000000000094d */ /* 0x000fea0003800000 */
[----:B------:R-:W0:Y:S01]  /*00a0*/  LDC.64 R2, c[0x0][0x3c0] ;  /* 0x0000f000ff027b82 */ /* 0x000e220000000a00 */
[----:B------:R-:W0:Y:S02]  /*00b0*/  LDCU.64 UR24, c[0x0][0x358] ;  /* 0x00006b00ff1877ac */ /* 0x000e240008000a00 */
[----:B0-----:R-:W2:Y:S02]  /*00c0*/  ATOMG.E.OR.STRONG.GPU PT, R2, desc[UR24][R2.64], RZ ;  /* 0x800000ff020279a8 */ /* 0x001ea4000b1ef118 */
[----:B--2---:R-:W-:-:S13]  /*00d0*/  ISETP.NE.AND P0, PT, R2, RZ, PT ;  /* 0x000000ff0200720c */ /* 0x004fda0003f05270 */
[----:B------:R-:W-:Y:S05]  /*00e0*/  @P0 EXIT ;  /* 0x000000000000094d */ /* 0x000fea0003800000 */
[----:B------:R-:W0:Y:S01]  /*00f0*/  LDC.64 R20, c[0x0][0x3a8] ;  /* 0x0000ea00ff147b82 */ /* 0x000e220000000a00 */
[----:B------:R-:W-:Y:S01]  /*0100*/  IMAD.SHL.U32 R3, R0, 0x8, RZ ;  /* 0x0000000800037824 */ /* 0x000fe200078e00ff */
[----:B------:R-:W1:Y:S03]  /*0110*/  LDCU.64 UR26, c[0x0][0x390] ;  /* 0x00007200ff1a77ac */ /* 0x000e660008000a00 */
[----:B0-----:R-:W-:-:S05]  /*0120*/  IMAD.WIDE.U32 R20, R3, 0x8, R20 ;  /* 0x0000000803147825 */ /* 0x001fca00078e0014 */
[----:B------:R-:W2:Y:S04]  /*0130*/  LDG.E.64.CONSTANT R12, desc[UR24][R20.64] ;  /* 0x00000018140c7981 */ /* 0x000ea8000c1e9b00 */
[----:B------:R-:W2:Y:S04]  /*0140*/  LDG.E.64.CONSTANT R14, desc[UR24][R20.64+0x8] ;  /* 0x00000818140e7981 */ /* 0x000ea8000c1e9b00 */
[----:B------:R-:W3:Y:S04]  /*0150*/  LDG.E.64.CONSTANT R16, desc[UR24][R20.64+0x10] ;  /* 0x0000101814107981 */ /* 0x000ee8000c1e9b00 */
[----:B------:R-:W3:Y:S01]  /*0160*/  LDG.E.64.CONSTANT R18, desc[UR24][R20.64+0x18] ;  /* 0x0000181814127981 */ /* 0x000ee2000c1e9b00 */
[----:B------:R-:W0:Y:S03]  /*0170*/  LDC.64 R2, c[0x0][0x388] ;  /* 0x0000e200ff027b82 */ /* 0x000e260000000a00 */
[----:B------:R-:W4:Y:S04]  /*0180*/  LDG.E.64.CONSTANT R4, desc[UR24][R20.64+0x30] ;  /* 0x0000301814047981 */ /* 0x000f28000c1e9b00 */
[----:B------:R-:W4:Y:S01]  /*0190*/  LDG.E.64.CONSTANT R6, desc[UR24][R20.64+0x38] ;  /* 0x0000381814067981 */ /* 0x000f22000c1e9b00 */
[----:B------:R-:W1:Y:S03]  /*01a0*/  LDC.64 R26, c[0x0][0x3a0] ;  /* 0x0000e800ff1a7b82 */ /* 0x000e660000000a00 */
[----:B------:R-:W4:Y:S04]  /*01b0*/  LDG.E.64.CONSTANT R8, desc[UR24][R20.64+0x20] ;  /* 0x0000201814087981 */ /* 0x000f28000c1e9b00 */
[----:B------:R-:W4:Y:S01]  /*01c0*/  LDG.E.64.CONSTANT R10, desc[UR24][R20.64+0x28] ;  /* 0x00002818140a7981 */ /* 0x000f22000c1e9b00 */
[----:B------:R-:W1:Y:S03]  /*01d0*/  LDC.64 R44, c[0x0][0x398] ;  /* 0x0000e600ff2c7b82 */ /* 0x000e660000000a00 */
[----:B0-----:R-:W4:Y:S04]  /*01e0*/  LDG.E.64.CONSTANT R28, desc[UR24][R2.64] ;  /* 0x00000018021c7981 */ /* 0x001f28000c1e9b00 */
[----:B------:R-:W4:Y:S04]  /*01f0*/  LDG.E.64.CONSTANT R30, desc[UR24][R2.64+0x8] ;  /* 0x00000818021e7981 */ /* 0x000f28000c1e9b00 */
[----:B------:R-:W4:Y:S04]  /*0200*/  LDG.E.64.CONSTANT R32, desc[UR24][R2.64+0x10] ;  /* 0x0000101802207981 */ /* 0x000f28000c1e9b00 */
[----:B------:R-:W4:Y:S04]  /*0210*/  LDG.E.64.CONSTANT R34, desc[UR24][R2.64+0x18] ;  /* 0x0000181802227981 */ /* 0x000f28000c1e9b00 */
[----:B------:R-:W4:Y:S04]  /*0220*/  LDG.E.64.CONSTANT R42, desc[UR24][R2.64+0x38] ;  /* 0x00003818022a7981 */ /* 0x000f28000c1e9b00 */
[----:B-1----:R-:W4:Y:S04]  /*0230*/  LDG.E.64.CONSTANT R48, desc[UR24][R26.64+0x8] ;  /* 0x000008181a307981 */ /* 0x002f28000c1e9b00 */
[----:B------:R-:W4:Y:S04]  /*0240*/  LDG.E.64.CONSTANT R52, desc[UR24][R26.64+0x18] ;  /* 0x000018181a347981 */ /* 0x000f28000c1e9b00 */
        /* <DEDUP_REMOVED lines=9> */
[----:B------:R0:W5:Y:S04]  /*02e0*/  LDG.E.64.CONSTANT R2, desc[UR24][R44.64] ;  /* 0x000000182c027981 */ /* 0x000168000c1e9b00 */
[----:B------:R0:W5:Y:S04]  /*02f0*/  LDG.E.64.CONSTANT R20, desc[UR24][R44.64+0x8] ;  /* 0x000008182c147981 */ /* 0x000168000c1e9b00 */
[----:B------:R0:W5:Y:S04]  /*0300*/  LDG.E.64.CONSTANT R22, desc[UR24][R44.64+0x10] ;  /* 0x000010182c167981 */ /* 0x000168000c1e9b00 */
[----:B------:R0:W5:Y:S04]  /*0310*/  LDG.E.64.CONSTANT R24, desc[UR24][R44.64+0x18] ;  /* 0x000018182c187981 */ /* 0x000168000c1e9b00 */
[----:B------:R0:W5:Y:S04]  /*0320*/  LDG.E.64.CONSTANT R26, desc[UR24][R44.64+0x20] ;  /* 0x000020182c1a7981 */ /* 0x000168000c1e9b00 */
[----:B--2---:R1:W-:Y:S04]  /*0330*/  STL.128 [R1], R12 ;  /* 0x0000000c01007387 */ /* 0x0043e80000100c00 */
[----:B---3--:R2:W-:Y:S04]  /*0340*/  STL.128 [R1+0x10], R16 ;  /* 0x0000101001007387 */ /* 0x0085e80000100c00 */
[----:B-1----:R0:W5:Y:S04]  /*0350*/  LDG.E.64.CONSTANT R12, desc[UR24][R44.64+0x28] ;  /* 0x000028182c0c7981 */ /* 0x002168000c1e9b00 */
[----:B------:R0:W5:Y:S04]  /*0360*/  LDG.E.64.CONSTANT R14, desc[UR24][R44.64+0x30] ;  /* 0x000030182c0e7981 */ /* 0x000168000c1e9b00 */
[----:B--2---:R0:W5:Y:S04]  /*0370*/  LDG.E.64.CONSTANT R16, desc[UR24][R44.64+0x38] ;  /* 0x000038182c107981 */ /* 0x004168000c1e9b00 */
[----:B----4-:R-:W-:Y:S01]  /*0380*/  STL.128 [R1+0x30], R4 ;  /* 0x0000300401007387 */ /* 0x010fe20000100c00 */
[----:B------:R-:W-:-:S02]  /*0390*/  R2UR UR28, R29 ;  /* 0x000000001d1c72ca */ /* 0x000fc400000e0000 */
[----:B------:R-:W-:Y:S02]  /*03a0*/  R2UR UR7, R28 ;  /* 0x000000001c0772ca */ /* 0x000fe400000e0000 */
[----:B------:R-:W-:Y:S02]  /*03b0*/  R2UR UR30, R31 ;  /* 0x000000001f1e72ca */ /* 0x000fe400000e0000 */
[----:B------:R-:W-:Y:S02]  /*03c0*/  R2UR UR29, R30 ;  /* 0x000000001e1d72ca */ /* 0x000fe400000e0000 */
[----:B------:R-:W-:Y:S02]  /*03d0*/  R2UR UR32, R33 ;  /* 0x00000000212072ca */ /* 0x000fe400000e0000 */
[----:B------:R-:W-:Y:S02]  /*03e0*/  R2UR UR31, R32 ;  /* 0x00000000201f72ca */ /* 0x000fe400000e0000 */
        /* <DEDUP_REMOVED lines=12> */
[----:B------:R-:W-:Y:S01]  /*04b0*/  R2UR UR23, R61 ;  /* 0x000000003d1772ca */ /* 0x000fe200000e0000 */
[----:B------:R1:W-:Y:S01]  /*04c0*/  STL.128 [R1+0x20], R8 ;  /* 0x0000200801007387 */ /* 0x0003e20000100c00 */
[----:B------:R-:W-:Y:S01]  /*04d0*/  R2UR UR36, R37 ;  /* 0x00000000252472ca */ /* 0x000fe200000e0000 */
[----:B------:R-:W-:Y:S01]  /*04e0*/  IMAD.MOV.U32 R0, RZ, RZ, RZ ;  /* 0x000000ffff007224 */ /* 0x000fe200078e00ff */
[----:B------:R-:W-:-:S02]  /*04f0*/  R2UR UR35, R36 ;  /* 0x00000000242372ca */ /* 0x000fc400000e0000 */
[----:B------:R-:W-:Y:S02]  /*0500*/  CS2R R36, SRZ ;  /* 0x0000000000247805 */ /* 0x000fe4000001ff00 */
[----:B------:R-:W-:Y:S01]  /*0510*/  R2UR UR38, R39 ;  /* 0x00000000272672ca */ /* 0x000fe200000e0000 */
[----:B------:R-:W-:Y:S01]  /*0520*/  IMAD.MOV.U32 R19, RZ, RZ, RZ ;  /* 0x000000ffff137224 */ /* 0x000fe200078e00ff */
[----:B------:R-:W-:Y:S02]  /*0530*/  R2UR UR37, R38 ;  /* 0x00000000262572ca */ /* 0x000fe400000e0000 */
[----:B------:R-:W-:Y:S02]  /*0540*/  CS2R R38, SRZ ;  /* 0x0000000000267805 */ /* 0x000fe4000001ff00 */
[----:B------:R-:W-:Y:S02]  /*0550*/  R2UR UR40, R41 ;  /* 0x00000000292872ca */ /* 0x000fe400000e0000 */
[----:B------:R-:W-:-:S02]  /*0560*/  R2UR UR39, R40 ;  /* 0x00000000282772ca */ /* 0x000fc400000e0000 */
[----:B------:R-:W-:Y:S02]  /*0570*/  CS2R R40, SRZ ;  /* 0x0000000000287805 */ /* 0x000fe4000001ff00 */
[----:B------:R-:W-:Y:S01]  /*0580*/  R2UR UR41, R42 ;  /* 0x000000002a2972ca */ /* 0x000fe200000e0000 */
[----:B------:R-:W-:Y:S01]  /*0590*/  IMAD.MOV.U32 R42, RZ, RZ, RZ ;  /* 0x000000ffff2a7224 */ /* 0x000fe200078e00ff */
[----:B------:R-:W-:Y:S01]  /*05a0*/  R2UR UR8, R46 ;  /* 0x000000002e0872ca */ /* 0x000fe200000e0000 */
[----:B-1----:R-:W-:Y:S01]  /*05b0*/  IMAD.MOV.U32 R11, RZ, RZ, RZ ;  /* 0x000000ffff0b7224 */ /* 0x002fe200078e00ff */
[----:B------:R-:W-:Y:S02]  /*05c0*/  R2UR UR9, R47 ;  /* 0x000000002f0972ca */ /* 0x000fe400000e0000 */
[----:B------:R-:W-:Y:S02]  /*05d0*/  CS2R R46, SRZ ;  /* 0x00000000002e7805 */ /* 0x000fe4000001ff00 */
[----:B------:R-:W-:Y:S01]  /*05e0*/  R2UR UR10, R48 ;  /* 0x00000000300a72ca */ /* 0x000fe200000e0000 */
[----:B------:R-:W-:Y:S01]  /*05f0*/  IMAD.MOV.U32 R48, RZ, RZ, RZ ;  /* 0x000000ffff307224 */ /* 0x000fe200078e00ff */
[----:B------:R-:W-:-:S02]  /*0600*/  R2UR UR12, R50 ;  /* 0x00000000320c72ca */ /* 0x000fc400000e0000 */
[----:B------:R-:W-:Y:S02]  /*0610*/  R2UR UR13, R51 ;  /* 0x00000000330d72ca */ /* 0x000fe400000e0000 */
[----:B------:R-:W-:Y:S02]  /*0620*/  CS2R R50, SRZ ;  /* 0x0000000000327805 */ /* 0x000fe4000001ff00 */
[----:B------:R-:W-:Y:S01]  /*0630*/  R2UR UR15, R53 ;  /* 0x00000000350f72ca */ /* 0x000fe200000e0000 */
[----:B------:R-:W-:Y:S01]  /*0640*/  IMAD.MOV.U32 R53, RZ, RZ, RZ ;  /* 0x000000ffff357224 */ /* 0x000fe200078e00ff */
[----:B------:R-:W-:Y:S01]  /*0650*/  UMOV UR4, URZ ;  /* 0x000000ff00047c82 */ /* 0x000fe20008000000 */
[----:B0-----:R-:W-:-:S12]  /*0660*/  UMOV UR5, UR6 ;  /* 0x0000000600057c82 */ /* 0x001fd80008000000 */
.L_x_0:
[----:B------:R-:W2:Y:S01]  /*0670*/  LDL.64 R4, [UR5] ;  /* 0x00000005ff047983 */ /* 0x000ea20008100a00 */
[----:B------:R-:W-:Y:S01]  /*0680*/  IMAD.MOV.U32 R18, RZ, RZ, R50 ;  /* 0x000000ffff127224 */ /* 0x000fe200078e0032 */
[----:B------:R-:W-:Y:S01]  /*0690*/  UIADD3 UR4, UPT, UPT, UR4, 0x1, URZ ;  /* 0x0000000104047890 */ /* 0x000fe2000fffe0ff */
[----:B------:R-:W-:Y:S01]  /*06a0*/  IMAD.MOV.U32 R49, RZ, RZ, R53 ;  /* 0x000000ffff317224 */ /* 0x000fe200078e0035 */
[----:B------:R-:W-:Y:S02]  /*06b0*/  UIADD3 UR5, UPT, UPT, UR5, 0x8, URZ ;  /* 0x0000000805057890 */ /* 0x000fe4000fffe0ff */
[----:B------:R-:W-:Y:S01]  /*06c0*/  UISETP.NE.AND UP0, UPT, UR4, 0x8, UPT ;  /* 0x000000080400788c */ /* 0x000fe2000bf05270 */
[----:B--2--5:R-:W-:-:S04]  /*06d0*/  IMAD.WIDE.U32 R6, R5, R2, RZ ;  /* 0x0000000205067225 */ /* 0x024fc800078e00ff */
[CC--:B------:R-:W-:Y:S02]  /*06e0*/  IMAD R9, R3.reuse, R4.reuse, RZ ;  /* 0x0000000403097224 */ /* 0x0c0fe400078e02ff */
[----:B------:R-:W-:-:S04]  /*06f0*/  IMAD.WIDE.U32 R6, P0, R3, R4, R6 ;  /* 0x0000000403067225 */ /* 0x000fc80007800006 */
[----:B------:R-:W-:-:S04]  /*0700*/  IMAD.WIDE.U32 R28, R2, R4, R18 ;  /* 0x00000004021c7225 */ /* 0x000fc800078e0012 */
[----:B------:R-:W-:Y:S02]  /*0710*/  IMAD R33, R2, R5, R9 ;  /* 0x0000000502217224 */ /* 0x000fe400078e0209 */
[----:B------:R-:W-:-:S04]  /*0720*/  IMAD.WIDE.U32 R30, R4, R2, RZ ;  /* 0x00000002041e7225 */ /* 0x000fc800078e00ff */
[----:B------:R-:W-:Y:S01]  /*0730*/  IMAD.X R9, RZ, RZ, RZ, P0 ;  /* 0x000000ffff097224 */ /* 0x000fe200000e06ff */
[----:B------:R-:W-:Y:S01]  /*0740*/  ISETP.GE.U32.AND P0, PT, R28, R50, PT ;  /* 0x000000321c00720c */ /* 0x000fe20003f06070 */
[----:B------:R-:W-:Y:S01]  /*0750*/  IMAD.IADD R50, R29, 0x1, R33 ;  /* 0x000000011d327824 */ /* 0x000fe200078e0221 */
[----:B------:R-:W-:Y:S01]  /*0760*/  IADD3 RZ, P1, PT, R31, R6, RZ ;  /* 0x000000061fff7210 */ /* 0x000fe20007f3e0ff */
[----:B------:R-:W-:Y:S02]  /*0770*/  IMAD.MOV.U32 R8, RZ, RZ, R7 ;  /* 0x000000ffff087224 */ /* 0x000fe400078e0007 */
[----:B------:R-:W-:Y:S01]  /*0780*/  IMAD R29, R21, R4, RZ ;  /* 0x00000004151d7224 */ /* 0x000fe200078e02ff */
[----:B------:R-:W-:Y:S01]  /*0790*/  ISETP.GE.U32.AND.EX P0, PT, R50, R19, PT, P0 ;  /* 0x000000133200720c */ /* 0x000fe20003f06100 */
[----:B------:R-:W-:-:S03]  /*07a0*/  IMAD.WIDE.U32 R18, R5, R20, RZ ;  /* 0x0000001405127225 */ /* 0x000fc600078e00ff */
[----:B------:R-:W-:Y:S01]  /*07b0*/  SEL R35, RZ, 0x1, P0 ;  /* 0x00000001ff237807 */ /* 0x000fe20000000000 */
[----:B------:R-:W-:-:S04]  /*07c0*/  IMAD.WIDE.U32 R6, R20, R4, R48 ;  /* 0x0000000414067225 */ /* 0x000fc800078e0030 */
[-C--:B------:R-:W-:Y:S01]  /*07d0*/  IMAD R29, R20, R5.reuse, R29 ;  /* 0x00000005141d7224 */ /* 0x080fe200078e021d */
[----:B------:R-:W-:Y:S01]  /*07e0*/  ISETP.GE.U32.AND P0, PT, R6, R48, PT ;  /* 0x000000300600720c */ /* 0x000fe20003f06070 */
[----:B------:R-:W-:-:S04]  /*07f0*/  IMAD.WIDE.U32.X R30, R3, R5, R8, P1 ;  /* 0x00000005031e7225 */ /* 0x000fc800008e0408 */
[----:B------:R-:W-:Y:S01]  /*0800*/  IMAD.IADD R29, R7, 0x1, R29 ;  /* 0x00000001071d7824 */ /* 0x000fe200078e021d */
[----:B------:R-:W-:Y:S01]  /*0810*/  IADD3 R34, P3, P4, R6, R30, R35 ;  /* 0x0000001e06227210 */ /* 0x000fe20007c7e023 */
[----:B------:R-:W-:-:S03]  /*0820*/  IMAD.WIDE.U32 R8, P2, R21, R4, R18 ;  /* 0x0000000415087225 */ /* 0x000fc60007840012 */
[----:B------:R-:W-:Y:S01]  /*0830*/  ISETP.GE.U32.AND P1, PT, R34, R6, PT ;  /* 0x000000062200720c */ /* 0x000fe20003f26070 */
[----:B------:R-:W-:Y:S01]  /*0840*/  IMAD.WIDE.U32 R18, R4, R20, RZ ;  /* 0x0000001404127225 */ /* 0x000fe200078e00ff */
[C---:B------:R-:W-:Y:S02]  /*0850*/  IADD3.X R35, PT, PT, R29.reuse, R31, RZ, P3, P4 ;  /* 0x0000001f1d237210 */ /* 0x040fe40001fe84ff */
[----:B------:R-:W-:Y:S01]  /*0860*/  ISETP.GE.U32.AND.EX P0, PT, R29, R53, PT, P0 ;  /* 0x000000351d00720c */ /* 0x000fe20003f06100 */
[----:B------:R-:W-:Y:S01]  /*0870*/  IMAD.X R7, RZ, RZ, RZ, P2 ;  /* 0x000000ffff077224 */ /* 0x000fe200010e06ff */
[----:B------:R-:W-:Y:S01]  /*0880*/  IADD3 RZ, P2, PT, R19, R8, RZ ;  /* 0x0000000813ff7210 */ /* 0x000fe20007f5e0ff */
[----:B------:R-:W-:Y:S01]  /*0890*/  IMAD.MOV.U32 R6, RZ, RZ, R9 ;  /* 0x000000ffff067224 */ /* 0x000fe200078e0009 */
[----:B------:R-:W-:Y:S01]  /*08a0*/  ISETP.GE.U32.AND.EX P1, PT, R35, R29, PT, P1 ;  /* 0x0000001d2300720c */ /* 0x000fe20003f26110 */
[----:B------:R-:W-:Y:S02]  /*08b0*/  IMAD R29, R23, R4, RZ ;  /* 0x00000004171d7224 */ /* 0x000fe400078e02ff */
[----:B------:R-:W-:Y:S01]  /*08c0*/  IMAD.WIDE.U32.X R18, R21, R5, R6, P2 ;  /* 0x0000000515127225 */ /* 0x000fe200010e0406 */
[----:B------:R-:W-:-:S02]  /*08d0*/  SEL R6, RZ, 0x1, P0 ;  /* 0x00000001ff067807 */ /* 0x000fc40000000000 */
[----:B------:R-:W-:Y:S01]  /*08e0*/  SEL R33, RZ, 0x1, P1 ;  /* 0x00000001ff217807 */ /* 0x000fe20000800000 */
[----:B------:R-:W-:Y:S02]  /*08f0*/  IMAD.MOV.U32 R7, RZ, RZ, R51 ;  /* 0x000000ffff077224 */ /* 0x000fe400078e0033 */
[----:B------:R-:W-:Y:S01]  /*0900*/  IMAD.WIDE.U32 R8, R5, R22, RZ ;  /* 0x0000001605087225 */ /* 0x000fe200078e00ff */
[----:B------:R-:W-:-:S03]  /*0910*/  IADD3 R33, P0, P1, R33, R18, R6 ;  /* 0x0000001221217210 */ /* 0x000fc6000791e006 */
[----:B------:R-:W-:Y:S02]  /*0920*/  IMAD.MOV.U32 R6, RZ, RZ, R46 ;  /* 0x000000ffff067224 */ /* 0x000fe400078e002e */
[C---:B------:R-:W-:Y:S01]  /*0930*/  IMAD R31, R22.reuse, R5, R29 ;  /* 0x00000005161f7224 */ /* 0x040fe200078e021d */
[----:B------:R-:W-:Y:S01]  /*0940*/  IADD3.X R29, PT, PT, RZ, R19, RZ, P0, P1 ;  /* 0x00000013ff1d7210 */ /* 0x000fe200007e24ff */
[----:B------:R-:W-:-:S04]  /*0950*/  IMAD.WIDE.U32 R6, R22, R4, R6 ;  /* 0x0000000416067225 */ /* 0x000fc800078e0006 */
[----:B------:R-:W-:Y:S01]  /*0960*/  IMAD.IADD R10, R7, 0x1, R31 ;  /* 0x00000001070a7824 */ /* 0x000fe200078e021f */
[----:B------:R-:W-:Y:S01]  /*0970*/  IADD3 R32, P3, PT, R33, R6, RZ ;  /* 0x0000000621207210 */ /* 0x000fe20007f7e0ff */
[----:B------:R-:W-:Y:S01]  /*0980*/  IMAD.WIDE.U32 R8, P2, R23, R4, R8 ;  /* 0x0000000417087225 */ /* 0x000fe20007840008 */
[----:B------:R-:W-:Y:S02]  /*0990*/  ISETP.GE.U32.AND P0, PT, R6, R46, PT ;  /* 0x0000002e0600720c */ /* 0x000fe40003f06070 */
[----:B------:R-:W-:Y:S01]  /*09a0*/  ISETP.GE.U32.AND P1, PT, R32, R6, PT ;  /* 0x000000062000720c */ /* 0x000fe20003f26070 */
[----:B------:R-:W-:Y:S01]  /*09b0*/  IMAD.WIDE.U32 R18, R4, R22, RZ ;  /* 0x0000001604127225 */ /* 0x000fe200078e00ff */
[----:B------:R-:W-:-:S03]  /*09c0*/  ISETP.GE.U32.AND.EX P0, PT, R10, R51, PT, P0 ;  /* 0x000000330a00720c */ /* 0x000fc60003f06100 */
[----:B------:R-:W-:Y:S02]  /*09d0*/  IMAD.X R33, R10, 0x1, R29, P3 ;  /* 0x000000010a217824 */ /* 0x000fe400018e061d */
[----:B------:R-:W-:Y:S01]  /*09e0*/  IMAD.X R7, RZ, RZ, RZ, P2 ;  /* 0x000000ffff077224 */ /* 0x000fe200010e06ff */
[----:B------:R-:W-:Y:S01]  /*09f0*/  IADD3 RZ, P2, PT, R19, R8, RZ ;  /* 0x0000000813ff7210 */ /* 0x000fe20007f5e0ff */
[----:B------:R-:W-:Y:S01]  /*0a00*/  IMAD.MOV.U32 R6, RZ, RZ, R9 ;  /* 0x000000ffff067224 */ /* 0x000fe200078e0009 */
[----:B------:R-:W-:Y:S01]  /*0a10*/  ISETP.GE.U32.AND.EX P1, PT, R33, R10, PT, P1 ;  /* 0x0000000a2100720c */ /* 0x000fe20003f26110 */
[----:B------:R-:W-:Y:S02]  /*0a20*/  IMAD R29, R25, R4, RZ ;  /* 0x00000004191d7224 */ /* 0x000fe400078e02ff */
[----:B------:R-:W-:Y:S01]  /*0a30*/  IMAD.WIDE.U32.X R18, R23, R5, R6, P2 ;  /* 0x0000000517127225 */ /* 0x000fe200010e0406 */
[----:B------:R-:W-:Y:S02]  /*0a40*/  SEL R6, RZ, 0x1, P0 ;  /* 0x00000001ff067807 */ /* 0x000fe40000000000 */
[----:B------:R-:W-:Y:S01]  /*0a50*/  SEL R31, RZ, 0x1, P1 ;  /* 0x00000001ff1f7807 */ /* 0x000fe20000800000 */
[----:B------:R-:W-:-:S02]  /*0a60*/  IMAD.MOV.U32 R7, RZ, RZ, R39 ;  /* 0x000000ffff077224 */ /* 0x000fc400078e0027 */
        /* <DEDUP_REMOVED lines=13> */
[----:B------:R-:W-:Y:S01]  /*0b40*/  IMAD.X R31, R10, 0x1, R29, P3 ;  /* 0x000000010a1f7824 */ /* 0x000fe200018e061d */
[----:B------:R-:W-:Y:S01]  /*0b50*/  SEL R0, RZ, 0x1, P0 ;  /* 0x00000001ff007807 */ /* 0x000fe20000000000 */
[----:B------:R-:W-:Y:S01]  /*0b60*/  IMAD.X R7, RZ, RZ, RZ, P2 ;  /* 0x000000ffff077224 */ /* 0x000fe200010e06ff */
[----:B------:R-:W-:Y:S01]  /*0b70*/  IADD3 RZ, P2, PT, R19, R8, RZ ;  /* 0x0000000813ff7210 */ /* 0x000fe20007f5e0ff */
[----:B------:R-:W-:Y:S01]  /*0b80*/  IMAD.MOV.U32 R6, RZ, RZ, R9 ;  /* 0x000000ffff067224 */ /* 0x000fe200078e0009 */
[----:B------:R-:W-:Y:S01]  /*0b90*/  ISETP.GE.U32.AND.EX P1, PT, R31, R10, PT, P1 ;  /* 0x0000000a1f00720c */ /* 0x000fe20003f26110 */
[----:B------:R-:W-:Y:S02]  /*0ba0*/  IMAD.MOV.U32 R10, RZ, RZ, R36 ;  /* 0x000000ffff0a7224 */ /* 0x000fe400078e0024 */
[----:B------:R-:W-:Y:S01]  /*0bb0*/  IMAD.WIDE.U32.X R18, R25, R5, R6, P2 ;  /* 0x0000000519127225 */ /* 0x000fe200010e0406 */
[----:B------:R-:W-:-:S03]  /*0bc0*/  SEL R29, RZ, 0x1, P1 ;  /* 0x00000001ff1d7807 */ /* 0x000fc60000800000 */
[----:B------:R-:W-:Y:S01]  /*0bd0*/  IMAD.WIDE.U32 R8, R26, R4, R10 ;  /* 0x000000041a087225 */ /* 0x000fe200078e000a */
[----:B------:R-:W-:-:S03]  /*0be0*/  IADD3 R29, P1, P2, R29, R18, R0 ;  /* 0x000000121d1d7210 */ /* 0x000fc60007a3e000 */
[----:B------:R-:W-:Y:S01]  /*0bf0*/  IMAD R39, R27, R4, RZ ;  /* 0x000000041b277224 */ /* 0x000fe200078e02ff */
[----:B------:R-:W-:Y:S01]  /*0c00*/  ISETP.GE.U32.AND P0, PT, R8, R36, PT ;  /* 0x000000240800720c */ /* 0x000fe20003f06070 */
[----:B------:R-:W-:Y:S01]  /*0c10*/  IMAD.WIDE.U32 R6, R5, R26, RZ ;  /* 0x0000001a05067225 */ /* 0x000fe200078e00ff */
[----:B------:R-:W-:-:S03]  /*0c20*/  IADD3.X R43, PT, PT, RZ, R19, RZ, P1, P2 ;  /* 0x00000013ff2b7210 */ /* 0x000fc60000fe44ff */
[----:B------:R-:W-:Y:S02]  /*0c30*/  IMAD R39, R26, R5, R39 ;  /* 0x000000051a277224 */ /* 0x000fe400078e0227 */
[----:B------:R-:W-:Y:S02]  /*0c40*/  IMAD.MOV.U32 R36, RZ, RZ, R38 ;  /* 0x000000ffff247224 */ /* 0x000fe400078e0026 */
[----:B------:R-:W-:Y:S01]  /*0c50*/  IMAD.WIDE.U32 R18, P2, R27, R4, R6 ;  /* 0x000000041b127225 */ /* 0x000fe20007840006 */
[----:B------:R-:W-:-:S03]  /*0c60*/  IADD3 R6, P3, PT, R29, R8, RZ ;  /* 0x000000081d067210 */ /* 0x000fc60007f7e0ff */
[----:B------:R-:W-:Y:S02]  /*0c70*/  IMAD.IADD R0, R9, 0x1, R39 ;  /* 0x0000000109007824 */ /* 0x000fe400078e0227 */
[----:B------:R-:W-:-:S03]  /*0c80*/  IMAD.WIDE.U32 R44, R12, R4, R36 ;  /* 0x000000040c2c7225 */ /* 0x000fc600078e0024 */
[----:B------:R-:W-:Y:S01]  /*0c90*/  ISETP.GE.U32.AND.EX P0, PT, R0, R11, PT, P0 ;  /* 0x0000000b0000720c */ /* 0x000fe20003f06100 */
[----:B------:R-:W-:Y:S01]  /*0ca0*/  IMAD.WIDE.U32 R48, R4, R26, RZ ;  /* 0x0000001a04307225 */ /* 0x000fe200078e00ff */
[----:B------:R-:W-:-:S03]  /*0cb0*/  ISETP.GE.U32.AND P1, PT, R44, R38, PT ;  /* 0x000000262c00720c */ /* 0x000fc60003f26070 */
[----:B------:R-:W-:Y:S01]  /*0cc0*/  IMAD.X R39, RZ, RZ, RZ, P2 ;  /* 0x000000ffff277224 */ /* 0x000fe200010e06ff */
[----:B------:R-:W-:Y:S01]  /*0cd0*/  ISETP.GE.U32.AND P2, PT, R6, R8, PT ;  /* 0x000000080600720c */ /* 0x000fe20003f46070 */
[----:B------:R-:W-:Y:S01]  /*0ce0*/  IMAD.X R7, R0, 0x1, R43, P3 ;  /* 0x0000000100077824 */ /* 0x000fe200018e062b */
[----:B------:R-:W-:Y:S01]  /*0cf0*/  IADD3 RZ, P3, PT, R49, R18, RZ ;  /* 0x0000001231ff7210 */ /* 0x000fe20007f7e0ff */
[----:B------:R-:W-:Y:S01]  /*0d00*/  IMAD R29, R50, UR26, RZ ;  /* 0x0000001a321d7c24 */ /* 0x000fe2000f8e02ff */
[----:B------:R-:W-:Y:S01]  /*0d10*/  LOP3.LUT R50, RZ, R50, RZ, 0x33, !PT ;  /* 0x00000032ff327212 */ /* 0x000fe200078e33ff */
[----:B------:R-:W-:Y:S01]  /*0d20*/  IMAD.MOV.U32 R43, RZ, RZ, R47 ;  /* 0x000000ffff2b7224 */ /* 0x000fe200078e002f */
[----:B------:R-:W-:Y:S01]  /*0d30*/  ISETP.GE.U32.AND.EX P2, PT, R7, R0, PT, P2 ;  /* 0x000000000700720c */ /* 0x000fe20003f46120 */
[----:B------:R-:W-:Y:S01]  /*0d40*/  IMAD.MOV.U32 R38, RZ, RZ, R19 ;  /* 0x000000ffff267224 */ /* 0x000fe200078e0013 */
[----:B------:R-:W-:Y:S01]  /*0d50*/  SEL R0, RZ, 0x1, P0 ;  /* 0x00000001ff007807 */ /* 0x000fe20000000000 */
[----:B------:R-:W-:Y:S01]  /*0d60*/  IMAD.WIDE.U32 R18, R28, UR26, RZ ;  /* 0x0000001a1c127c25 */ /* 0x000fe2000f8e00ff */
[----:B------:R-:W-:-:S03]  /*0d70*/  SEL R51, RZ, 0x1, P2 ;  /* 0x00000001ff337807 */ /* 0x000fc60001000000 */
[----:B------:R-:W-:Y:S02]  /*0d80*/  IMAD R29, R28, UR27, R29 ;  /* 0x0000001b1c1d7c24 */ /* 0x000fe4000f8e021d */
[----:B------:R-:W-:-:S04]  /*0d90*/  IMAD.WIDE.U32 R10, R16, R4, R42 ;  /* 0x00000004100a7225 */ /* 0x000fc800078e002a */
[----:B------:R-:W-:Y:S01]  /*0da0*/  IMAD.WIDE.U32 R48, R5, R12, RZ ;  /* 0x0000000c05307225 */ /* 0x000fe200078e00ff */
[----:B------:R-:W-:-:S03]  /*0db0*/  ISETP.GE.U32.AND P0, PT, R10, R42, PT ;  /* 0x0000002a0a00720c */ /* 0x000fc60003f06070 */
[----:B------:R-:W-:-:S04]  /*0dc0*/  IMAD.WIDE.U32.X R38, R27, R5, R38, P3 ;  /* 0x000000051b267225 */ /* 0x000fc800018e0426 */
[----:B------:R-:W-:Y:S01]  /*0dd0*/  IMAD.IADD R54, R19, 0x1, R29 ;  /* 0x0000000113367824 */ /* 0x000fe200078e021d */
[----:B------:R-:W-:Y:S01]  /*0de0*/  IADD3 R51, P4, P6, R51, R38, R0 ;  /* 0x0000002633337210 */ /* 0x000fe20007e9e000 */
[----:B------:R-:W-:Y:S01]  /*0df0*/  IMAD.WIDE.U32 R42, P5, R13, R4, R48 ;  /* 0x000000040d2a7225 */ /* 0x000fe200078a0030 */
[----:B------:R-:W-:Y:S02]  /*0e00*/  LOP3.LUT R29, RZ, R28, RZ, 0x33, !PT ;  /* 0x0000001cff1d7212 */ /* 0x000fe400078e33ff */
[----:B------:R-:W-:Y:S01]  /*0e10*/  IADD3.X R0, PT, PT, RZ, R39, RZ, P4, P6 ;  /* 0x00000027ff007210 */ /* 0x000fe200027ec4ff */
[C---:B------:R-:W-:Y:S02]  /*0e20*/  IMAD R19, R18.reuse, UR28, RZ ;  /* 0x0000001c12137c24 */ /* 0x040fe4000f8e02ff */
[----:B------:R-:W-:-:S04]  /*0e30*/  IMAD.WIDE.U32 R48, R18, UR7, RZ ;  /* 0x0000000712307c25 */ /* 0x000fc8000f8e00ff */
[----:B------:R-:W-:Y:S01]  /*0e40*/  IMAD.WIDE.U32 R56, R54, UR7, RZ ;  /* 0x0000000736387c25 */ /* 0x000fe2000f8e00ff */
[----:B------:R-:W-:-:S03]  /*0e50*/  ISETP.GT.U32.AND P4, PT, R48, R29, PT ;  /* 0x0000001d3000720c */ /* 0x000fc60003f84070 */
[----:B------:R-:W-:Y:S02]  /*0e60*/  IMAD R19, R54, UR7, R19 ;  /* 0x0000000736137c24 */ /* 0x000fe4000f8e0213 */
[----:B------:R-:W-:-:S04]  /*0e70*/  IMAD.WIDE.U32 R52, R4, R12, RZ ;  /* 0x0000000c04347225 */ /* 0x000fc800078e00ff */
[----:B------:R-:W-:Y:S01]  /*0e80*/  IMAD.WIDE.U32 R56, P6, R18, UR28, R56 ;  /* 0x0000001c12387c25 */ /* 0x000fe2000f8c0038 */
[----:B------:R-:W-:-:S03]  /*0e90*/  IADD3 RZ, P3, PT, R53, R42, RZ ;  /* 0x0000002a35ff7210 */ /* 0x000fc60007f7e0ff */
[----:B------:R-:W-:-:S04]  /*0ea0*/  IMAD.WIDE.U32 R28, R18, UR7, RZ ;  /* 0x00000007121c7c25 */ /* 0x000fc8000f8e00ff */
[----:B------:R-:W-:Y:S02]  /*0eb0*/  IMAD.IADD R49, R49, 0x1, R19 ;  /* 0x0000000131317824 */ /* 0x000fe400078e0213 */
[----:B------:R-:W-:Y:S02]  /*0ec0*/  IMAD R19, R13, R4, RZ ;  /* 0x000000040d137224 */ /* 0x000fe400078e02ff */
[----:B------:R-:W-:Y:S01]  /*0ed0*/  IMAD.X R53, RZ, RZ, RZ, P6 ;  /* 0x000000ffff357224 */ /* 0x000fe200030e06ff */
[----:B------:R-:W-:Y:S01]  /*0ee0*/  IADD3 RZ, P6, PT, R29, R56, RZ ;  /* 0x000000381dff7210 */ /* 0x000fe20007fde0ff */
[----:B------:R-:W-:Y:S01]  /*0ef0*/  IMAD R19, R12, R5, R19 ;  /* 0x000000050c137224 */ /* 0x000fe200078e0213 */
[----:B------:R-:W-:Y:S01]  /*0f00*/  ISETP.GT.U32.AND.EX P4, PT, R49, R50, PT, P4 ;  /* 0x000000323100720c */ /* 0x000fe20003f84140 */
[----:B------:R-:W-:Y:S02]  /*0f10*/  IMAD R39, R18, UR30, RZ ;  /* 0x0000001e12277c24 */ /* 0x000fe4000f8e02ff */
[----:B------:R-:W-:-:S02]  /*0f20*/  IMAD.MOV.U32 R52, RZ, RZ, R57 ;  /* 0x000000ffff347224 */ /* 0x000fc400078e0039 */
[----:B------:R-:W-:Y:S01]  /*0f30*/  IMAD.IADD R45, R45, 0x1, R19 ;  /* 0x000000012d2d7824 */ /* 0x000fe200078e0213 */
[----:B------:R-:W-:Y:S01]  /*0f40*/  SEL R19, RZ, 0x1, !P4 ;  /* 0x00000001ff137807 */ /* 0x000fe20006000000 */
[----:B------:R-:W-:Y:S02]  /*0f50*/  IMAD R55, R54, UR29, R39 ;  /* 0x0000001d36377c24 */ /* 0x000fe4000f8e0227 */
[----:B------:R-:W-:Y:S01]  /*0f60*/  IMAD.WIDE.U32 R28, R18, UR29, R34 ;  /* 0x0000001d121c7c25 */ /* 0x000fe2000f8e0022 */
[----:B------:R-:W-:-:S03]  /*0f70*/  ISETP.GE.U32.AND.EX P1, PT, R45, R37, PT, P1 ;  /* 0x000000252d00720c */ /* 0x000fc60003f26110 */
[----:B------:R-:W-:Y:S01]  /*0f80*/  IMAD.WIDE.U32.X R52, R54, UR28, R52, P6 ;  /* 0x0000001c36347c25 */ /* 0x000fe2000b0e0434 */
[----:B------:R-:W-:-:S03]  /*0f90*/  ISETP.GE.U32.AND P6, PT, R28, R34, PT ;  /* 0x000000221c00720c */ /* 0x000fc60003fc6070 */
[----:B------:R-:W-:Y:S01]  /*0fa0*/  IMAD.X R39, RZ, RZ, RZ, P5 ;  /* 0x000000ffff277224 */ /* 0x000fe200028e06ff */
[----:B------:R-:W-:Y:S01]  /*0fb0*/  IADD3 R50, P4, P5, R28, R52, R19 ;  /* 0x000000341c327210 */ /* 0x000fe20007d9e013 */
[----:B------:R-:W-:-:S04]  /*0fc0*/  IMAD.WIDE.U32 R48, R54, UR29, RZ ;  /* 0x0000001d36307c25 */ /* 0x000fc8000f8e00ff */
[----:B------:R-:W-:Y:S02]  /*0fd0*/  IMAD.IADD R29, R29, 0x1, R55 ;  /* 0x000000011d1d7824 */ /* 0x000fe400078e0237 */
[----:B------:R-:W-:Y:S02]  /*0fe0*/  IMAD.MOV.U32 R38, RZ, RZ, R43 ;  /* 0x000000ffff267224 */ /* 0x000fe400078e002b */
[----:B------:R-:W-:Y:S01]  /*0ff0*/  IMAD.WIDE.U32 R42, R54, UR31, RZ ;  /* 0x0000001f362a7c25 */ /* 0x000fe2000f8e00ff */
[C---:B------:R-:W-:Y:S02]  /*1000*/  IADD3.X R19, PT, PT, R29.reuse, R53, RZ, P4, P5 ;  /* 0x000000351d137210 */ /* 0x040fe400027ea4ff */
[----:B------:R-:W-:Y:S01]  /*1010*/  ISETP.GE.U32.AND.EX P6, PT, R29, R35, PT, P6 ;  /* 0x000000231d00720c */ /* 0x000fe20003fc6160 */
[----:B------:R-:W-:Y:S01]  /*1020*/  IMAD.WIDE.U32 R48, P5, R18, UR30, R48 ;  /* 0x0000001e12307c25 */ /* 0x000fe2000f8a0030 */
[----:B------:R-:W-:Y:S02]  /*1030*/  ISETP.GE.U32.AND P4, PT, R50, R28, PT ;  /* 0x0000001c3200720c */ /* 0x000fe40003f86070 */
[----:B------:R-:W-:Y:S01]  /*1040*/  SEL R53, RZ, 0x1, P6 ;  /* 0x00000001ff357807 */ /* 0x000fe20003000000 */
[----:B------:R-:W-:Y:S01]  /*1050*/  IMAD.WIDE.U32 R34, R18, UR29, RZ ;  /* 0x0000001d12227c25 */ /* 0x000fe2000f8e00ff */
[----:B------:R-:W-:-:S03]  /*1060*/  ISETP.GE.U32.AND.EX P6, PT, R19, R29, PT, P4 ;  /* 0x0000001d1300720c */ /* 0x000fc60003fc6140 */
[----:B------:R-:W-:Y:S01]  /*1070*/  IMAD.X R37, RZ, RZ, RZ, P5 ;  /* 0x000000ffff257224 */ /* 0x000fe200028e06ff */
[----:B------:R-:W-:Y:S01]  /*1080*/  IADD3 RZ, P5, PT, R35, R48, RZ ;  /* 0x0000003023ff7210 */ /* 0x000fe20007fbe0ff */
[----:B------:R-:W-:Y:S02]  /*1090*/  IMAD.MOV.U32 R36, RZ, RZ, R49 ;  /* 0x000000ffff247224 */ /* 0x000fe400078e0031 */
[----:B------:R-:W-:Y:S01]  /*10a0*/  IMAD.WIDE.U32 R28, R18, UR31, RZ ;  /* 0x0000001f121c7c25 */ /* 0x000fe2000f8e00ff */
[----:B------:R-:W-:-:S03]  /*10b0*/  SEL R28, RZ, 0x1, P6 ;  /* 0x00000001ff1c7807 */ /* 0x000fc60003000000 */
[----:B------:R-:W-:-:S04]  /*10c0*/  IMAD.WIDE.U32 R42, P4, R18, UR32, R42 ;  /* 0x00000020122a7c25 */ /* 0x000fc8000f88002a */
[----:B------:R-:W-:Y:S01]  /*10d0*/  IMAD.WIDE.U32.X R48, R54, UR30, R36, P5 ;  /* 0x0000001e36307c25 */ /* 0x000fe2000a8e0424 */
[----:B------:R-:W-:-:S03]  /*10e0*/  IADD3 RZ, P5, PT, R29, R42, RZ ;  /* 0x0000002a1dff7210 */ /* 0x000fc60007fbe0ff */
[----:B------:R-:W-:Y:S01]  /*10f0*/  IMAD.X R37, RZ, RZ, RZ, P4 ;  /* 0x000000ffff257224 */ /* 0x000fe200020e06ff */
[----:B------:R-:W-:Y:S01]  /*1100*/  IADD3 R53, P4, P6, R28, R48, R53 ;  /* 0x000000301c357210 */ /* 0x000fe20007e9e035 */
[----:B------:R-:W-:Y:S02]  /*1110*/  IMAD R35, R18, UR32, RZ ;  /* 0x0000002012237c24 */ /* 0x000fe4000f8e02ff */
[----:B------:R-:W-:-:S04]  /*1120*/  IMAD.WIDE.U32 R8, R14, R4, R40 ;  /* 0x000000040e087225 */ /* 0x000fc800078e0028 */
[----:B------:R-:W-:Y:S01]  /*1130*/  IMAD.MOV.U32 R36, RZ, RZ, R43 ;  /* 0x000000ffff247224 */ /* 0x000fe200078e002b */
[----:B------:R-:W-:Y:S01]  /*1140*/  IADD3.X R43, PT, PT, RZ, R49, RZ, P4, P6 ;  /* 0x00000031ff2b7210 */ /* 0x000fe200027ec4ff */
[----:B------:R-:W-:Y:S01]  /*1150*/  IMAD R29, R54, UR31, R35 ;  /* 0x0000001f361d7c24 */ /* 0x000fe2000f8e0223 */
[----:B------:R-:W-:Y:S01]  /*1160*/  IADD3 R28, P4, PT, R51, R44, RZ ;  /* 0x0000002c331c7210 */ /* 0x000fe20007f9e0ff */
[----:B------:R-:W-:Y:S01]  /*1170*/  IMAD.WIDE.U32 R34, R18, UR31, R32 ;  /* 0x0000001f12227c25 */ /* 0x000fe2000f8e0020 */
[----:B------:R-:W-:Y:S02]  /*1180*/  ISETP.GE.U32.AND P2, PT, R8, R40, PT ;  /* 0x000000280800720c */ /* 0x000fe40003f46070 */
[----:B------:R-:W-:Y:S01]  /*1190*/  SEL R49, RZ, 0x1, P1 ;  /* 0x00000001ff317807 */ /* 0x000fe20000800000 */
[----:B------:R-:W-:Y:S01]  /*11a0*/  IMAD.IADD R40, R35, 0x1, R29 ;  /* 0x0000000123287824 */ /* 0x000fe200078e021d */
[----:B------:R-:W-:Y:S01]  /*11b0*/  IADD3 R48, P1, PT, R53, R34, RZ ;  /* 0x0000002235307210 */ /* 0x000fe20007f3e0ff */
[----:B------:R-:W-:Y:S01]  /*11c0*/  IMAD.X R29, R45, 0x1, R0, P4 ;  /* 0x000000012d1d7824 */ /* 0x000fe200020e0600 */
[----:B------:R-:W-:-:S02]  /*11d0*/  ISETP.GE.U32.AND P4, PT, R34, R32, PT ;  /* 0x000000202200720c */ /* 0x000fc40003f86070 */
[----:B------:R-:W-:Y:S01]  /*11e0*/  ISETP.GE.U32.AND P6, PT, R28, R44, PT ;  /* 0x0000002c1c00720c */ /* 0x000fe20003fc6070 */
[C---:B------:R-:W-:Y:S01]  /*11f0*/  IMAD.X R53, R40.reuse, 0x1, R43, P1 ;  /* 0x0000000128357824 */ /* 0x040fe200008e062b */
[----:B------:R-:W-:Y:S01]  /*1200*/  ISETP.GE.U32.AND.EX P4, PT, R40, R33, PT, P4 ;  /* 0x000000212800720c */ /* 0x000fe20003f86140 */
[----:B------:R-:W-:Y:S01]  /*1210*/  IMAD.WIDE.U32 R32, R54, UR33, RZ ;  /* 0x0000002136207c25 */ /* 0x000fe2000f8e00ff */
[----:B------:R-:W-:Y:S02]  /*1220*/  ISETP.GE.U32.AND P1, PT, R48, R34, PT ;  /* 0x000000223000720c */ /* 0x000fe40003f26070 */
[----:B------:R-:W-:Y:S01]  /*1230*/  ISETP.GE.U32.AND.EX P6, PT, R29, R45, PT, P6 ;  /* 0x0000002d1d00720c */ /* 0x000fe20003fc6160 */
[----:B------:R-:W-:Y:S01]  /*1240*/  IMAD.WIDE.U32.X R44, R13, R5, R38, P3 ;  /* 0x000000050d2c7225 */ /* 0x000fe200018e0426 */
[----:B------:R-:W-:Y:S02]  /*1250*/  ISETP.GE.U32.AND.EX P1, PT, R53, R40, PT, P1 ;  /* 0x000000283500720c */ /* 0x000fe40003f26110 */
[----:B------:R-:W-:Y:S01]  /*1260*/  SEL R40, RZ, 0x1, P6 ;  /* 0x00000001ff287807 */ /* 0x000fe20003000000 */
[----:B------:R-:W-:Y:S01]  /*1270*/  IMAD.WIDE.U32 R38, P3, R18, UR34, R32 ;  /* 0x0000002212267c25 */ /* 0x000fe2000f860020 */
[----:B------:R-:W-:-:S02]  /*1280*/  SEL R0, RZ, 0x1, P4 ;  /* 0x00000001ff007807 */ /* 0x000fc40002000000 */
[----:B------:R-:W-:Y:S01]  /*1290*/  SEL R51, RZ, 0x1, P1 ;  /* 0x00000001ff337807 */ /* 0x000fe20000800000 */
[----:B------:R-:W-:Y:S01]  /*12a0*/  IMAD.WIDE.U32.X R32, R54, UR32, R36, P5 ;  /* 0x0000002036207c25 */ /* 0x000fe2000a8e0424 */
[----:B------:R-:W-:-:S03]  /*12b0*/  IADD3 R49, P4, P5, R40, R44, R49 ;  /* 0x0000002c28317210 */ /* 0x000fc60007d9e031 */
[C---:B------:R-:W-:Y:S01]  /*12c0*/  IMAD R43, R18.reuse, UR34, RZ ;  /* 0x00000022122b7c24 */ /* 0x040fe2000f8e02ff */
[----:B------:R-:W-:Y:S01]  /*12d0*/  IADD3.X R52, PT, PT, RZ, R45, RZ, P4, P5 ;  /* 0x0000002dff347210 */ /* 0x000fe200027ea4ff */
[----:B------:R-:W-:-:S04]  /*12e0*/  IMAD.WIDE.U32 R34, R18, UR33, R30 ;  /* 0x0000002112227c25 */ /* 0x000fc8000f8e001e */
[----:B------:R-:W-:Y:S01]  /*12f0*/  IMAD.X R37, RZ, RZ, RZ, P3 ;  /* 0x000000ffff257224 */ /* 0x000fe200018e06ff */
[----:B------:R-:W-:Y:S01]  /*1300*/  IADD3 R51, P1, P3, R51, R32, R0 ;  /* 0x0000002033337210 */ /* 0x000fe20007b3e000 */
[----:B------:R-:W-:Y:S01]  /*1310*/  IMAD R55, R54, UR33, R43 ;  /* 0x0000002136377c24 */ /* 0x000fe2000f8e022b */
[----:B------:R-:W-:Y:S01]  /*1320*/  ISETP.GE.U32.AND P6, PT, R34, R30, PT ;  /* 0x0000001e2200720c */ /* 0x000fe20003fc6070 */
[----:B------:R-:W-:Y:S01]  /*1330*/  IMAD.WIDE.U32 R42, R18, UR33, RZ ;  /* 0x00000021122a7c25 */ /* 0x000fe2000f8e00ff */
[----:B------:R-:W-:Y:S02]  /*1340*/  IADD3 R46, P5, PT, R51, R34, RZ ;  /* 0x00000022332e7210 */ /* 0x000fe40007fbe0ff */
[----:B------:R-:W-:Y:S01]  /*1350*/  IADD3.X R51, PT, PT, RZ, R33, RZ, P1, P3 ;  /* 0x00000021ff337210 */ /* 0x000fe20000fe64ff */
[----:B------:R-:W-:Y:S01]  /*1360*/  IMAD.IADD R0, R35, 0x1, R55 ;  /* 0x0000000123007824 */ /* 0x000fe200078e0237 */
[----:B------:R-:W-:Y:S01]  /*1370*/  IADD3 RZ, P4, PT, R43, R38, RZ ;  /* 0x000000262bff7210 */ /* 0x000fe20007f9e0ff */
[----:B------:R-:W-:Y:S01]  /*1380*/  IMAD.MOV.U32 R36, RZ, RZ, R39 ;  /* 0x000000ffff247224 */ /* 0x000fe200078e0027 */
[----:B------:R-:W-:Y:S01]  /*1390*/  ISETP.GE.U32.AND P1, PT, R46, R34, PT ;  /* 0x000000222e00720c */ /* 0x000fe20003f26070 */
[----:B------:R-:W-:Y:S01]  /*13a0*/  IMAD R45, R15, R4, RZ ;  /* 0x000000040f2d7224 */ /* 0x000fe200078e02ff */
[----:B------:R-:W-:Y:S01]  /*13b0*/  ISETP.GE.U32.AND.EX P6, PT, R0, R31, PT, P6 ;  /* 0x0000001f0000720c */ /* 0x000fe20003fc6160 */
[----:B------:R-:W-:-:S04]  /*13c0*/  IMAD.WIDE.U32 R38, R5, R16, RZ ;  /* 0x0000001005267225 */ /* 0x000fc800078e00ff */
[----:B------:R-:W-:Y:S02]  /*13d0*/  IMAD.X R51, R0, 0x1, R51, P5 ;  /* 0x0000000100337824 */ /* 0x000fe400028e0633 */
[----:B------:R-:W-:-:S03]  /*13e0*/  IMAD.WIDE.U32 R42, R5, R14, RZ ;  /* 0x0000000e052a7225 */ /* 0x000fc600078e00ff */
[----:B------:R-:W-:Y:S01]  /*13f0*/  ISETP.GE.U32.AND.EX P1, PT, R51, R0, PT, P1 ;  /* 0x000000003300720c */ /* 0x000fe20003f26110 */
[----:B------:R-:W-:Y:S01]  /*1400*/  IMAD R45, R14, R5, R45 ;  /* 0x000000050e2d7224 */ /* 0x000fe200078e022d */
[----:B------:R-:W-:Y:S01]  /*1410*/  SEL R0, RZ, 0x1, P6 ;  /* 0x00000001ff007807 */ /* 0x000fe20003000000 */
[----:B------:R-:W-:Y:S01]  /*1420*/  IMAD.WIDE.U32.X R36, R54, UR34, R36, P4 ;  /* 0x0000002236247c25 */ /* 0x000fe2000a0e0424 */
[----:B------:R-:W-:-:S03]  /*1430*/  SEL R55, RZ, 0x1, P1 ;  /* 0x00000001ff377807 */ /* 0x000fc60000800000 */
[----:B------:R-:W-:-:S04]  /*1440*/  IMAD.WIDE.U32 R30, R4, R16, RZ ;  /* 0x00000010041e7225 */ /* 0x000fc800078e00ff */
[----:B------:R-:W-:-:S04]  /*1450*/  IMAD.WIDE.U32 R38, P4, R17, R4, R38 ;  /* 0x0000000411267225 */ /* 0x000fc80007880026 */
[----:B------:R-:W-:Y:S01]  /*1460*/  IMAD.IADD R9, R9, 0x1, R45 ;  /* 0x0000000109097824 */ /* 0x000fe200078e022d */
[----:B------:R-:W-:Y:S01]  /*1470*/  IADD3 RZ, P6, PT, R31, R38, RZ ;  /* 0x000000261fff7210 */ /* 0x000fe20007fde0ff */
[----:B------:R-:W-:-:S03]  /*1480*/  IMAD.WIDE.U32 R34, P3, R15, R4, R42 ;  /* 0x000000040f227225 */ /* 0x000fc6000786002a */
[----:B------:R-:W-:Y:S01]  /*1490*/  ISETP.GE.U32.AND.EX P2, PT, R9, R41, PT, P2 ;  /* 0x000000290900720c */ /* 0x000fe20003f46120 */
[----:B------:R-:W-:Y:S02]  /*14a0*/  IMAD R45, R18, UR36, RZ ;  /* 0x00000024122d7c24 */ /* 0x000fe4000f8e02ff */
[----:B------:R-:W-:-:S04]  /*14b0*/  IMAD.WIDE.U32 R32, R4, R14, RZ ;  /* 0x0000000e04207225 */ /* 0x000fc800078e00ff */
[----:B------:R-:W-:Y:S01]  /*14c0*/  IMAD.WIDE.U32 R42, R54, UR35, RZ ;  /* 0x00000023362a7c25 */ /* 0x000fe2000f8e00ff */
[----:B------:R-:W-:-:S03]  /*14d0*/  IADD3 RZ, P5, PT, R33, R34, RZ ;  /* 0x0000002221ff7210 */ /* 0x000fc60007fbe0ff */
[----:B------:R-:W-:Y:S01]  /*14e0*/  IMAD.X R31, RZ, RZ, RZ, P3 ;  /* 0x000000ffff1f7224 */ /* 0x000fe200018e06ff */
[----:B------:R-:W-:Y:S01]  /*14f0*/  IADD3 R55, P1, P3, R55, R36, R0 ;  /* 0x0000002437377210 */ /* 0x000fe20007b3e000 */
[----:B------:R-:W-:Y:S02]  /*1500*/  IMAD R57, R54, UR35, R45 ;  /* 0x0000002336397c24 */ /* 0x000fe4000f8e022d */
[----:B------:R-:W-:Y:S01]  /*1510*/  IMAD.WIDE.U32 R44, R18, UR35, R6 ;  /* 0x00000023122c7c25 */ /* 0x000fe2000f8e0006 */
[----:B------:R-:W-:-:S03]  /*1520*/  IADD3.X R37, PT, PT, RZ, R37, RZ, P1, P3 ;  /* 0x00000025ff257210 */ /* 0x000fc60000fe64ff */
[----:B------:R-:W-:Y:S01]  /*1530*/  IMAD.X R33, RZ, RZ, RZ, P4 ;  /* 0x000000ffff217224 */ /* 0x000fe200020e06ff */
[----:B------:R-:W-:Y:S01]  /*1540*/  IADD3 R0, P3, PT, R55, R44, RZ ;  /* 0x0000002c37007210 */ /* 0x000fe20007f7e0ff */
[----:B------:R-:W-:-:S04]  /*1550*/  IMAD.WIDE.U32 R40, R18, UR35, RZ ;  /* 0x0000002312287c25 */ /* 0x000fc8000f8e00ff */
[----:B------:R-:W-:-:S04]  /*1560*/  IMAD.WIDE.U32 R42, P4, R18, UR36, R42 ;  /* 0x00000024122a7c25 */ /* 0x000fc8000f88002a */
[----:B------:R-:W-:Y:S01]  /*1570*/  IMAD.IADD R38, R45, 0x1, R57 ;  /* 0x000000012d267824 */ /* 0x000fe200078e0239 */
[----:B------:R-:W-:Y:S01]  /*1580*/  IADD3 RZ, P1, PT, R41, R42, RZ ;  /* 0x0000002a29ff7210 */ /* 0x000fe20007f3e0ff */
[----:B------:R-:W-:Y:S02]  /*1590*/  IMAD.MOV.U32 R30, RZ, RZ, R35 ;  /* 0x000000ffff1e7224 */ /* 0x000fe400078e0023 */
[----:B------:R-:W-:Y:S02]  /*15a0*/  IMAD.MOV.U32 R32, RZ, RZ, R39 ;  /* 0x000000ffff207224 */ /* 0x000fe400078e0027 */
[----:B------:R-:W-:Y:S02]  /*15b0*/  IMAD R41, R17, R4, RZ ;  /* 0x0000000411297224 */ /* 0x000fe400078e02ff */
[----:B------:R-:W-:Y:S01]  /*15c0*/  IMAD.X R35, RZ, RZ, RZ, P4 ;  /* 0x000000ffff237224 */ /* 0x000fe200020e06ff */
[----:B------:R-:W-:Y:S01]  /*15d0*/  ISETP.GE.U32.AND P4, PT, R44, R6, PT ;  /* 0x000000062c00720c */ /* 0x000fe20003f86070 */
[----:B------:R-:W-:Y:S01]  /*15e0*/  IMAD.X R39, R38, 0x1, R37, P3 ;  /* 0x0000000126277824 */ /* 0x000fe200018e0625 */
[----:B------:R-:W-:Y:S01]  /*15f0*/  ISETP.GE.U32.AND P3, PT, R0, R44, PT ;  /* 0x0000002c0000720c */ /* 0x000fe20003f66070 */
[----:B------:R-:W-:Y:S01]  /*1600*/  IMAD.WIDE.U32 R36, R54, UR37, RZ ;  /* 0x0000002536247c25 */ /* 0x000fe2000f8e00ff */
[----:B------:R-:W-:-:S02]  /*1610*/  ISETP.GE.U32.AND.EX P4, PT, R38, R7, PT, P4 ;  /* 0x000000072600720c */ /* 0x000fc40003f86140 */
[----:B------:R-:W-:Y:S01]  /*1620*/  ISETP.GE.U32.AND.EX P3, PT, R39, R38, PT, P3 ;  /* 0x000000262700720c */ /* 0x000fe20003f66130 */
[----:B------:R-:W-:Y:S02]  /*1630*/  IMAD.MOV.U32 R34, RZ, RZ, R43 ;  /* 0x000000ffff227224 */ /* 0x000fe400078e002b */
[----:B------:R-:W-:Y:S02]  /*1640*/  IMAD R41, R16, R5, R41 ;  /* 0x0000000510297224 */ /* 0x000fe400078e0229 */
[----:B------:R-:W-:-:S04]  /*1650*/  IMAD.WIDE.U32.X R34, R54, UR36, R34, P1 ;  /* 0x0000002436227c25 */ /* 0x000fc800088e0422 */
[----:B------:R-:W-:Y:S01]  /*1660*/  IMAD.IADD R4, R11, 0x1, R41 ;  /* 0x000000010b047824 */ /* 0x000fe200078e0229 */
[----:B------:R-:W-:Y:S01]  /*1670*/  SEL R11, RZ, 0x1, P3 ;  /* 0x00000001ff0b7807 */ /* 0x000fe20001800000 */
[----:B------:R-:W-:Y:S01]  /*1680*/  IMAD.WIDE.U32 R6, R18, UR37, RZ ;  /* 0x0000002512067c25 */ /* 0x000fe2000f8e00ff */
[----:B------:R-:W-:Y:S02]  /*1690*/  SEL R6, RZ, 0x1, P4 ;  /* 0x00000001ff067807 */ /* 0x000fe40002000000 */
[----:B------:R-:W-:Y:S01]  /*16a0*/  ISETP.GE.U32.AND.EX P0, PT, R4, R47, PT, P0 ;  /* 0x0000002f0400720c */ /* 0x000fe20003f06100 */
[----:B------:R-:W-:-:S04]  /*16b0*/  IMAD.WIDE.U32 R36, P1, R18, UR38, R36 ;  /* 0x0000002612247c25 */ /* 0x000fc8000f820024 */
[----:B------:R-:W-:Y:S01]  /*16c0*/  IMAD.X R41, RZ, RZ, RZ, P1 ;  /* 0x000000ffff297224 */ /* 0x000fe200008e06ff */
[----:B------:R-:W-:Y:S01]  /*16d0*/  IADD3 R11, P1, P4, R11, R34, R6 ;  /* 0x000000220b0b7210 */ /* 0x000fe20007c3e006 */
[C---:B------:R-:W-:Y:S01]  /*16e0*/  IMAD R43, R18.reuse, UR38, RZ ;  /* 0x00000026122b7c24 */ /* 0x040fe2000f8e02ff */
[----:B------:R-:W-:Y:S01]  /*16f0*/  IADD3 RZ, P3, PT, R7, R36, RZ ;  /* 0x0000002407ff7210 */ /* 0x000fe20007f7e0ff */
[----:B------:R-:W-:Y:S01]  /*1700*/  IMAD.WIDE.U32 R6, R18, UR37, R28 ;  /* 0x0000002512067c25 */ /* 0x000fe2000f8e001c */
[----:B------:R-:W-:Y:S02]  /*1710*/  IADD3.X R38, PT, PT, RZ, R35, RZ, P1, P4 ;  /* 0x00000023ff267210 */ /* 0x000fe40000fe84ff */
[----:B------:R-:W-:Y:S01]  /*1720*/  IADD3 R34, P4, PT, R49, R8, RZ ;  /* 0x0000000831227210 */ /* 0x000fe20007f9e0ff */
[----:B------:R-:W-:Y:S01]  /*1730*/  IMAD R45, R54, UR37, R43 ;  /* 0x00000025362d7c24 */ /* 0x000fe2000f8e022b */
[----:B------:R-:W-:Y:S01]  /*1740*/  SEL R43, RZ, 0x1, P2 ;  /* 0x00000001ff2b7807 */ /* 0x000fe20001000000 */
[----:B------:R-:W-:Y:S01]  /*1750*/  IMAD.MOV.U32 R40, RZ, RZ, R37 ;  /* 0x000000ffff287224 */ /* 0x000fe200078e0025 */
[----:B------:R-:W-:Y:S01]  /*1760*/  IADD3 R36, P2, PT, R11, R6, RZ ;  /* 0x000000060b247210 */ /* 0x000fe20007f5e0ff */
[----:B------:R-:W-:Y:S01]  /*1770*/  IMAD.X R35, R9, 0x1, R52, P4 ;  /* 0x0000000109237824 */ /* 0x000fe200020e0634 */
[----:B------:R-:W-:Y:S01]  /*1780*/  ISETP.GE.U32.AND P1, PT, R34, R8, PT ;  /* 0x000000082200720c */ /* 0x000fe20003f26070 */
[----:B------:R-:W-:Y:S01]  /*1790*/  IMAD.IADD R37, R7, 0x1, R45 ;  /* 0x0000000107257824 */ /* 0x000fe200078e022d */
[----:B------:R-:W-:Y:S01]  /*17a0*/  ISETP.GE.U32.AND P4, PT, R6, R28, PT ;  /* 0x0000001c0600720c */ /* 0x000fe20003f86070 */
[----:B------:R-:W-:Y:S01]  /*17b0*/  IMAD.WIDE.U32.X R30, R15, R5, R30, P5 ;  /* 0x000000050f1e7225 */ /* 0x000fe200028e041e */
[----:B------:R-:W-:-:S02]  /*17c0*/  ISETP.GE.U32.AND.EX P1, PT, R35, R9, PT, P1 ;  /* 0x000000092300720c */ /* 0x000fc40003f26110 */
[C---:B------:R-:W-:Y:S01]  /*17d0*/  ISETP.GE.U32.AND.EX P4, PT, R37.reuse, R29, PT, P4 ;  /* 0x0000001d2500720c */ /* 0x040fe20003f86140 */
[----:B------:R-:W-:Y:S01]  /*17e0*/  IMAD.X R11, R37, 0x1, R38, P2 ;  /* 0x00000001250b7824 */ /* 0x000fe200010e0626 */
[----:B------:R-:W-:Y:S01]  /*17f0*/  ISETP.GE.U32.AND P2, PT, R36, R6, PT ;  /* 0x000000062400720c */ /* 0x000fe20003f46070 */
[C---:B------:R-:W-:Y:S01]  /*1800*/  IMAD.WIDE.U32.X R40, R54.reuse, UR38, R40, P3 ;  /* 0x0000002636287c25 */ /* 0x040fe200098e0428 */
[----:B------:R-:W-:Y:S02]  /*1810*/  SEL R28, RZ, 0x1, P1 ;  /* 0x00000001ff1c7807 */ /* 0x000fe40000800000 */
[----:B------:R-:W-:Y:S01]  /*1820*/  ISETP.GE.U32.AND.EX P2, PT, R11, R37, PT, P2 ;  /* 0x000000250b00720c */ /* 0x000fe20003f46120 */
[----:B------:R-:W-:Y:S01]  /*1830*/  IMAD.WIDE.U32 R6, R54, UR39, RZ ;  /* 0x0000002736067c25 */ /* 0x000fe2000f8e00ff */
[----:B------:R-:W-:Y:S02]  /*1840*/  IADD3 R43, P3, P5, R28, R30, R43 ;  /* 0x0000001e1c2b7210 */ /* 0x000fe40007d7e02b */
[----:B------:R-:W-:Y:S01]  /*1850*/  SEL R37, RZ, 0x1, P2 ;  /* 0x00000001ff257807 */ /* 0x000fe20001000000 */
[----:B------:R-:W-:Y:S01]  /*1860*/  IMAD.WIDE.U32 R8, R18, UR39, RZ ;  /* 0x0000002712087c25 */ /* 0x000fe2000f8e00ff */
[----:B------:R-:W-:-:S03]  /*1870*/  SEL R8, RZ, 0x1, P4 ;  /* 0x00000001ff087807 */ /* 0x000fc60002000000 */
[----:B------:R-:W-:Y:S01]  /*1880*/  IMAD.WIDE.U32.X R32, R17, R5, R32, P6 ;  /* 0x0000000511207225 */ /* 0x000fe200030e0420 */
[----:B------:R-:W-:Y:S02]  /*1890*/  IADD3.X R5, PT, PT, RZ, R31, RZ, P3, P5 ;  /* 0x0000001fff057210 */ /* 0x000fe40001fea4ff */
[----:B------:R-:W-:Y:S01]  /*18a0*/  IADD3 R37, P2, P5, R37, R40, R8 ;  /* 0x0000002825257210 */ /* 0x000fe20007d5e008 */
[C---:B------:R-:W-:Y:S02]  /*18b0*/  IMAD R45, R18.reuse, UR40, RZ ;  /* 0x00000028122d7c24 */ /* 0x040fe4000f8e02ff */
[----:B------:R-:W-:-:S04]  /*18c0*/  IMAD.WIDE.U32 R30, R18, UR39, R34 ;  /* 0x00000027121e7c25 */ /* 0x000fc8000f8e0022 */
[----:B------:R-:W-:Y:S01]  /*18d0*/  IMAD.WIDE.U32 R6, P1, R18, UR40, R6 ;  /* 0x0000002812067c25 */ /* 0x000fe2000f820006 */
[----:B------:R-:W-:-:S03]  /*18e0*/  IADD3 R38, P6, PT, R37, R30, RZ ;  /* 0x0000001e25267210 */ /* 0x000fc60007fde0ff */
[----:B------:R-:W-:Y:S01]  /*18f0*/  IMAD R47, R54, UR39, R45 ;  /* 0x00000027362f7c24 */ /* 0x000fe2000f8e022d */
[----:B------:R-:W-:Y:S01]  /*1900*/  IADD3.X R45, PT, PT, RZ, R41, RZ, P2, P5 ;  /* 0x00000029ff2d7210 */ /* 0x000fe200017ea4ff */
[----:B------:R-:W-:Y:S01]  /*1910*/  IMAD.WIDE.U32 R28, R18, UR41, RZ ;  /* 0x00000029121c7c25 */ /* 0x000fe2000f8e00ff */
[----:B------:R-:W-:Y:S02]  /*1920*/  IADD3 RZ, P4, PT, R9, R6, RZ ;  /* 0x0000000609ff7210 */ /* 0x000fe40007f9e0ff */
[----:B------:R-:W-:Y:S01]  /*1930*/  ISETP.GE.U32.AND P2, PT, R30, R34, PT ;  /* 0x000000221e00720c */ /* 0x000fe20003f46070 */
[----:B------:R-:W-:Y:S02]  /*1940*/  IMAD.IADD R28, R31, 0x1, R47 ;  /* 0x000000011f1c7824 */ /* 0x000fe400078e022f */
[----:B------:R-:W-:-:S03]  /*1950*/  IMAD.WIDE.U32 R8, R54, UR41, RZ ;  /* 0x0000002936087c25 */ /* 0x000fc6000f8e00ff */
[----:B------:R-:W-:Y:S01]  /*1960*/  ISETP.GE.U32.AND.EX P2, PT, R28, R35, PT, P2 ;  /* 0x000000231c00720c */ /* 0x000fe20003f46120 */
[----:B------:R-:W-:Y:S01]  /*1970*/  IMAD.X R41, RZ, RZ, RZ, P1 ;  /* 0x000000ffff297224 */ /* 0x000fe200008e06ff */
[----:B------:R-:W-:Y:S01]  /*1980*/  ISETP.GE.U32.AND P1, PT, R38, R30, PT ;  /* 0x0000001e2600720c */ /* 0x000fe20003f26070 */
[----:B------:R-:W-:Y:S01]  /*1990*/  IMAD.X R37, R28, 0x1, R45, P6 ;  /* 0x000000011c257824 */ /* 0x000fe200030e062d */
[----:B------:R-:W-:Y:S01]  /*19a0*/  IADD3 R6, P6, PT, R43, R10, RZ ;  /* 0x0000000a2b067210 */ /* 0x000fe20007fde0ff */
[----:B------:R-:W-:-:S03]  /*19b0*/  IMAD.WIDE.U32 R8, P3, R18, UR42, R8 ;  /* 0x0000002a12087c25 */ /* 0x000fc6000f860008 */
[----:B------:R-:W-:Y:S01]  /*19c0*/  ISETP.GE.U32.AND.EX P1, PT, R37, R28, PT, P1 ;  /* 0x0000001c2500720c */ /* 0x000fe20003f26110 */
[----:B------:R-:W-:Y:S01]  /*19d0*/  IMAD.MOV.U32 R40, RZ, RZ, R7 ;  /* 0x000000ffff287224 */ /* 0x000fe200078e0007 */
[----:B------:R-:W-:Y:S01]  /*19e0*/  IADD3 RZ, P5, PT, R29, R8, RZ ;  /* 0x000000081dff7210 */ /* 0x000fe20007fbe0ff */
[----:B------:R-:W-:Y:S01]  /*19f0*/  IMAD.X R7, R4, 0x1, R5, P6 ;  /* 0x0000000104077824 */ /* 0x000fe200030e0605 */
[----:B------:R-:W-:Y:S01]  /*1a00*/  SEL R8, RZ, 0x1, P2 ;  /* 0x00000001ff087807 */ /* 0x000fe20001000000 */
[----:B------:R-:W-:Y:S01]  /*1a10*/  IMAD.WIDE.U32.X R40, R54, UR40, R40, P4 ;  /* 0x0000002836287c25 */ /* 0x000fe2000a0e0428 */
[----:B------:R-:W-:-:S03]  /*1a20*/  SEL R5, RZ, 0x1, P1 ;  /* 0x00000001ff057807 */ /* 0x000fc60000800000 */
[C---:B------:R-:W-:Y:S01]  /*1a30*/  IMAD R35, R18.reuse, UR42, RZ ;  /* 0x0000002a12237c24 */ /* 0x040fe2000f8e02ff */
[----:B------:R-:W-:Y:S01]  /*1a40*/  IADD3 R5, P1, P2, R5, R40, R8 ;  /* 0x0000002805057210 */ /* 0x000fe20007a3e008 */
[----:B------:R-:W-:-:S03]  /*1a50*/  IMAD.WIDE.U32 R30, R18, UR41, R6 ;  /* 0x00000029121e7c25 */ /* 0x000fc6000f8e0006 */
[----:B------:R-:W-:Y:S01]  /*1a60*/  IADD3.X R8, PT, PT, RZ, R41, RZ, P1, P2 ;  /* 0x00000029ff087210 */ /* 0x000fe20000fe44ff */
[----:B------:R-:W-:Y:S01]  /*1a70*/  IMAD R35, R54, UR41, R35 ;  /* 0x0000002936237c24 */ /* 0x000fe2000f8e0223 */
[----:B------:R-:W-:Y:S01]  /*1a80*/  IADD3 R40, P4, PT, R5, R30, RZ ;  /* 0x0000001e05287210 */ /* 0x000fe20007f9e0ff */
[----:B------:R-:W-:Y:S01]  /*1a90*/  IMAD.X R29, RZ, RZ, RZ, P3 ;  /* 0x000000ffff1d7224 */ /* 0x000fe200018e06ff */
[----:B------:R-:W-:Y:S01]  /*1aa0*/  ISETP.GE.U32.AND P2, PT, R6, R10, PT ;  /* 0x0000000a0600720c */ /* 0x000fe20003f46070 */
[----:B------:R-:W-:Y:S01]  /*1ab0*/  IMAD.IADD R5, R31, 0x1, R35 ;  /* 0x000000011f057824 */ /* 0x000fe200078e0223 */
[----:B------:R-:W-:Y:S01]  /*1ac0*/  ISETP.GE.U32.AND P3, PT, R30, R6, PT ;  /* 0x000000061e00720c */ /* 0x000fe20003f66070 */
[----:B------:R-:W-:Y:S01]  /*1ad0*/  IMAD.MOV.U32 R28, RZ, RZ, R9 ;  /* 0x000000ffff1c7224 */ /* 0x000fe200078e0009 */
[----:B------:R-:W-:Y:S01]  /*1ae0*/  ISETP.GE.U32.AND P1, PT, R40, R30, PT ;  /* 0x0000001e2800720c */ /* 0x000fe20003f26070 */
[----:B------:R-:W-:Y:S01]  /*1af0*/  IMAD.X R41, R5, 0x1, R8, P4 ;  /* 0x0000000105297824 */ /* 0x000fe200020e0608 */
[----:B------:R-:W-:Y:S01]  /*1b00*/  ISETP.GE.U32.AND.EX P2, PT, R7, R4, PT, P2 ;  /* 0x000000040700720c */ /* 0x000fe20003f46120 */
[----:B------:R-:W-:Y:S01]  /*1b10*/  IMAD.WIDE.U32.X R28, R54, UR42, R28, P5 ;  /* 0x0000002a361c7c25 */ /* 0x000fe2000a8e041c */
[----:B------:R-:W-:-:S02]  /*1b20*/  ISETP.GE.U32.AND.EX P3, PT, R5, R7, PT, P3 ;  /* 0x000000070500720c */ /* 0x000fc40003f66130 */
[----:B------:R-:W-:Y:S02]  /*1b30*/  ISETP.GE.U32.AND.EX P1, PT, R41, R5, PT, P1 ;  /* 0x000000052900720c */ /* 0x000fe40003f26110 */
[----:B------:R-:W-:Y:S02]  /*1b40*/  SEL R4, RZ, 0x1, P0 ;  /* 0x00000001ff047807 */ /* 0x000fe40000000000 */
[----:B------:R-:W-:Y:S02]  /*1b50*/  SEL R7, RZ, 0x1, P2 ;  /* 0x00000001ff077807 */ /* 0x000fe40001000000 */
[----:B------:R-:W-:Y:S02]  /*1b60*/  SEL R42, RZ, 0x1, P3 ;  /* 0x00000001ff2a7807 */ /* 0x000fe40001800000 */
[----:B------:R-:W-:Y:S02]  /*1b70*/  SEL R5, RZ, 0x1, P1 ;  /* 0x00000001ff057807 */ /* 0x000fe40000800000 */
[----:B------:R-:W-:-:S02]  /*1b80*/  IADD3 R7, P0, P1, R7, R32, R4 ;  /* 0x0000002007077210 */ /* 0x000fc4000791e004 */
[----:B------:R-:W-:Y:S02]  /*1b90*/  IADD3 R42, P2, P3, R5, R28, R42 ;  /* 0x0000001c052a7210 */ /* 0x000fe40007b5e02a */
[----:B------:R-:W-:Y:S02]  /*1ba0*/  IADD3.X R33, PT, PT, RZ, R33, RZ, P0, P1 ;  /* 0x00000021ff217210 */ /* 0x000fe400007e24ff */
[----:B------:R-:W-:Y:S02]  /*1bb0*/  IADD3 R42, P0, PT, R42, R7, RZ ;  /* 0x000000072a2a7210 */ /* 0x000fe40007f1e0ff */
[----:B------:R-:W-:-:S05]  /*1bc0*/  IADD3.X R28, PT, PT, RZ, R29, RZ, P2, P3 ;  /* 0x0000001dff1c7210 */ /* 0x000fca00017e64ff */
[----:B------:R-:W-:Y:S01]  /*1bd0*/  IMAD.X R47, R28, 0x1, R33, P0 ;  /* 0x000000011c2f7824 */ /* 0x000fe200000e0621 */
[----:B------:R-:W-:Y:S06]  /*1be0*/  BRA.U UP0, `(.L_x_0) ;  /* 0xffffffe900a07547 */ /* 0x000fec000b83ffff */
[----:B------:R-:W-:Y:S01]  /*1bf0*/  ISETP.NE.U32.AND P0, PT, R42, UR41, PT ;  /* 0x000000292a007c0c */ /* 0x000fe2000bf05070 */
[----:B------:R-:W-:Y:S04]  /*1c00*/  BSSY.RECONVERGENT B0, `(.L_x_1) ;  /* 0x0000076000007945 */ /* 0x000fe80003800200 */
[----:B------:R-:W-:Y:S01]  /*1c10*/  BSSY.RELIABLE B1, `(.L_x_2) ;  /* 0x000003c000017945 */ /* 0x000fe20003800100 */
[----:B------:R-:W-:Y:S01]  /*1c20*/  IMAD.MOV.U32 R5, RZ, RZ, R42 ;  /* 0x000000ffff057224 */ /* 0x000fe200078e002a */
[----:B------:R-:W-:Y:S01]  /*1c30*/  ISETP.NE.AND.EX P0, PT, R47, UR42, PT, P0 ;  /* 0x0000002a2f007c0c */ /* 0x000fe2000bf05300 */
[----:B------:R-:W-:Y:S02]  /*1c40*/  IMAD.MOV.U32 R4, RZ, RZ, R47 ;  /* 0x000000ffff047224 */ /* 0x000fe400078e002f */
[----:B------:R-:W-:-:S02]  /*1c50*/  IMAD.U32 R2, RZ, RZ, UR41 ;  /* 0x00000029ff027e24 */ /* 0x000fc4000f8e00ff */
[----:B------:R-:W-:-:S08]  /*1c60*/  IMAD.U32 R3, RZ, RZ, UR42 ;  /* 0x0000002aff037e24 */ /* 0x000fd0000f8e00ff */
[----:B------:R-:W-:Y:S05]  /*1c70*/  @P0 BRA `(.L_x_3) ;  /* 0x0000000000c40947 */ /* 0x000fea0003800000 */
[----:B------:R-:W-:Y:S01]  /*1c80*/  ISETP.NE.U32.AND P0, PT, R40, UR39, PT ;  /* 0x0000002728007c0c */ /* 0x000fe2000bf05070 */
[----:B------:R-:W-:Y:S01]  /*1c90*/  IMAD.MOV.U32 R5, RZ, RZ, R40 ;  /* 0x000000ffff057224 */ /* 0x000fe200078e0028 */
[----:B------:R-:W-:Y:S01]  /*1ca0*/  MOV R3, UR40 ;  /* 0x0000002800037c02 */ /* 0x000fe20008000f00 */
[----:B------:R-:W-:Y:S01]  /*1cb0*/  IMAD.MOV.U32 R4, RZ, RZ, R41 ;  /* 0x000000ffff047224 */ /* 0x000fe200078e0029 */
[----:B------:R-:W-:Y:S01]  /*1cc0*/  ISETP.NE.AND.EX P0, PT, R41, UR40, PT, P0 ;  /* 0x0000002829007c0c */ /* 0x000fe2000bf05300 */
[----:B------:R-:W-:-:S12]  /*1cd0*/  IMAD.U32 R2, RZ, RZ, UR39 ;  /* 0x00000027ff027e24 */ /* 0x000fd8000f8e00ff */
[----:B------:R-:W-:Y:S05]  /*1ce0*/  @P0 BRA `(.L_x_3) ;  /* 0x0000000000a80947 */ /* 0x000fea0003800000 */
[----:B------:R-:W-:Y:S01]  /*1cf0*/  ISETP.NE.U32.AND P0, PT, R38, UR37, PT ;  /* 0x0000002526007c0c */ /* 0x000fe2000bf05070 */
[----:B------:R-:W-:Y:S02]  /*1d00*/  IMAD.MOV.U32 R5, RZ, RZ, R38 ;  /* 0x000000ffff057224 */ /* 0x000fe400078e0026 */
[----:B------:R-:W-:Y:S01]  /*1d10*/  IMAD.MOV.U32 R4, RZ, RZ, R37 ;  /* 0x000000ffff047224 */ /* 0x000fe200078e0025 */
[----:B------:R-:W-:Y:S01]  /*1d20*/  ISETP.NE.AND.EX P0, PT, R37, UR38, PT, P0 ;  /* 0x0000002625007c0c */ /* 0x000fe2000bf05300 */
[----:B------:R-:W-:Y:S02]  /*1d30*/  IMAD.U32 R2, RZ, RZ, UR37 ;  /* 0x00000025ff027e24 */ /* 0x000fe4000f8e00ff */
[----:B------:R-:W-:-:S10]  /*1d40*/  IMAD.U32 R3, RZ, RZ, UR38 ;  /* 0x00000026ff037e24 */ /* 0x000fd4000f8e00ff */
        /* <DEDUP_REMOVED lines=29> */
[----:B------:R-:W-:-:S04]  /*1f20*/  ISETP.NE.U32.AND P0, PT, R50, UR7, PT ;  /* 0x0000000732007c0c */ /* 0x000fc8000bf05070 */
[----:B------:R-:W-:-:S13]  /*1f30*/  ISETP.NE.AND.EX P0, PT, R19, UR28, PT, P0 ;  /* 0x0000001c13007c0c */ /* 0x000fda000bf05300 */
[----:B------:R-:W-:Y:S05]  /*1f40*/  @!P0 BRA `(.L_x_4) ;  /* 0x0000000000208947 */ /* 0x000fea0003800000 */
[----:B------:R-:W-:Y:S02]  /*1f50*/  IMAD.MOV.U32 R5, RZ, RZ, R50 ;  /* 0x000000ffff057224 */ /* 0x000fe400078e0032 */
[----:B------:R-:W-:Y:S02]  /*1f60*/  IMAD.MOV.U32 R4, RZ, RZ, R19 ;  /* 0x000000ffff047224 */ /* 0x000fe400078e0013 */
[----:B------:R-:W-:Y:S02]  /*1f70*/  IMAD.U32 R2, RZ, RZ, UR7 ;  /* 0x00000007ff027e24 */ /* 0x000fe4000f8e00ff */
[----:B------:R-:W-:-:S07]  /*1f80*/  IMAD.U32 R3, RZ, RZ, UR28 ;  /* 0x0000001cff037e24 */ /* 0x000fce000f8e00ff */
.L_x_3:
[----:B------:R-:W-:-:S04]  /*1f90*/  ISETP.GT.U32.AND P0, PT, R5, R2, PT ;  /* 0x000000020500720c */ /* 0x000fc80003f04070 */
[----:B------:R-:W-:-:S13]  /*1fa0*/  ISETP.GT.U32.AND.EX P0, PT, R4, R3, PT, P0 ;  /* 0x000000030400720c */ /* 0x000fda0003f04100 */
[----:B------:R-:W-:Y:S05]  /*1fb0*/  @!P0 BREAK.RELIABLE B1 ;  /* 0x0000000000018942 */ /* 0x000fea0003800100 */
[----:B------:R-:W-:Y:S05]  /*1fc0*/  @!P0 BRA `(.L_x_5) ;  /* 0x0000000000e48947 */ /* 0x000fea0003800000 */
.L_x_4:
[----:B------:R-:W-:Y:S05]  /*1fd0*/  BSYNC.RELIABLE B1 ;  /* 0x0000000000017941 */ /* 0x000fea0003800100 */
.L_x_2:
[----:B------:R-:W-:Y:S01]  /*1fe0*/  ISETP.GE.U32.AND P0, PT, R50, UR7, PT ;  /* 0x0000000732007c0c */ /* 0x000fe2000bf06070 */
[----:B------:R-:W-:Y:S01]  /*1ff0*/  IMAD.U32 R2, RZ, RZ, UR30 ;  /* 0x0000001eff027e24 */ /* 0x000fe2000f8e00ff */
[C---:B------:R-:W-:Y:S01]  /*2000*/  ISETP.EQ.U32.AND P1, PT, R48.reuse, UR29, PT ;  /* 0x0000001d30007c0c */ /* 0x040fe2000bf22070 */
[----:B------:R-:W-:Y:S01]  /*2010*/  IMAD.U32 R4, RZ, RZ, UR40 ;  /* 0x00000028ff047e24 */ /* 0x000fe2000f8e00ff */
[----:B------:R-:W-:Y:S01]  /*2020*/  ISETP.GE.U32.AND.EX P0, PT, R19, UR28, PT, P0 ;  /* 0x0000001c13007c0c */ /* 0x000fe2000bf06100 */
[----:B------:R-:W-:Y:S01]  /*2030*/  IMAD.U32 R6, RZ, RZ, UR42 ;  /* 0x0000002aff067e24 */ /* 0x000fe2000f8e00ff */
[----:B------:R-:W-:Y:S02]  /*2040*/  ISETP.LT.U32.AND P2, PT, R48, UR29, PT ;  /* 0x0000001d30007c0c */ /* 0x000fe4000bf41070 */
[----:B------:R-:W-:Y:S02]  /*2050*/  ISETP.EQ.AND.EX P1, PT, R53, UR30, !P0, P1 ;  /* 0x0000001e35007c0c */ /* 0x000fe4000c722310 */
[----:B------:R-:W-:-:S02]  /*2060*/  ISETP.EQ.U32.AND P3, PT, R46, UR31, PT ;  /* 0x0000001f2e007c0c */ /* 0x000fc4000bf62070 */
[----:B------:R-:W-:Y:S02]  /*2070*/  ISETP.LT.U32.OR.EX P1, PT, R53, UR30, P1, P2 ;  /* 0x0000001e35007c0c */ /* 0x000fe40008f21520 */
[----:B------:R-:W-:Y:S02]  /*2080*/  ISETP.LT.U32.AND P4, PT, R46, UR31, PT ;  /* 0x0000001f2e007c0c */ /* 0x000fe4000bf81070 */
[C---:B------:R-:W-:Y:S02]  /*2090*/  ISETP.EQ.AND.EX P2, PT, R51.reuse, UR32, P1, P3 ;  /* 0x0000002033007c0c */ /* 0x040fe40008f42330 */
[----:B------:R-:W-:Y:S02]  /*20a0*/  ISETP.EQ.U32.AND P3, PT, R0, UR33, PT ;  /* 0x0000002100007c0c */ /* 0x000fe4000bf62070 */
[----:B------:R-:W-:Y:S02]  /*20b0*/  ISETP.LT.U32.OR.EX P2, PT, R51, UR32, P2, P4 ;  /* 0x0000002033007c0c */ /* 0x000fe40009741540 */
[----:B------:R-:W-:-:S02]  /*20c0*/  SEL R3, RZ, 0x1, P0 ;  /* 0x00000001ff037807 */ /* 0x000fc40000000000 */
[----:B------:R-:W-:Y:S02]  /*20d0*/  ISETP.LT.U32.AND P0, PT, R0, UR33, PT ;  /* 0x0000002100007c0c */ /* 0x000fe4000bf01070 */
[C---:B------:R-:W-:Y:S02]  /*20e0*/  ISETP.EQ.AND.EX P3, PT, R39.reuse, UR34, P2, P3 ;  /* 0x0000002227007c0c */ /* 0x040fe40009762330 */
[C---:B------:R-:W-:Y:S02]  /*20f0*/  ISETP.EQ.U32.AND P6, PT, R36.reuse, UR35, PT ;  /* 0x0000002324007c0c */ /* 0x040fe4000bfc2070 */
[----:B------:R-:W-:Y:S02]  /*2100*/  ISETP.LT.U32.OR.EX P0, PT, R39, UR34, P3, P0 ;  /* 0x0000002227007c0c */ /* 0x000fe40009f01500 */
[----:B------:R-:W-:Y:S02]  /*2110*/  ISETP.LT.U32.AND P3, PT, R36, UR35, PT ;  /* 0x0000002324007c0c */ /* 0x000fe4000bf61070 */
[----:B------:R-:W-:-:S02]  /*2120*/  ISETP.EQ.AND.EX P6, PT, R11, UR36, P0, P6 ;  /* 0x000000240b007c0c */ /* 0x000fc400087c2360 */
[----:B------:R-:W-:Y:S02]  /*2130*/  IADD3 R48, P5, P4, R48, -UR29, -R3 ;  /* 0x8000001d30307c10 */ /* 0x000fe4000fcbe803 */
[----:B------:R-:W-:Y:S02]  /*2140*/  SEL R3, RZ, 0x1, !P1 ;  /* 0x00000001ff037807 */ /* 0x000fe40004800000 */
[----:B------:R-:W-:Y:S02]  /*2150*/  ISETP.EQ.U32.AND P1, PT, R38, UR37, PT ;  /* 0x0000002526007c0c */ /* 0x000fe4000bf22070 */
[----:B------:R-:W-:Y:S02]  /*2160*/  ISETP.LT.U32.OR.EX P3, PT, R11, UR36, P6, P3 ;  /* 0x000000240b007c0c */ /* 0x000fe4000b761530 */
[----:B------:R-:W-:Y:S01]  /*2170*/  IADD3.X R53, PT, PT, R53, -0x1, ~R2, P5, P4 ;  /* 0xffffffff35357810 */ /* 0x000fe20002fe8c02 */
[----:B------:R-:W-:Y:S01]  /*2180*/  IMAD.U32 R2, RZ, RZ, UR32 ;  /* 0x00000020ff027e24 */ /* 0x000fe2000f8e00ff */
[----:B------:R-:W-:-:S02]  /*2190*/  IADD3 R46, P4, P5, R46, -UR31, -R3 ;  /* 0x8000001f2e2e7c10 */ /* 0x000fc4000fd9e803 */
[----:B------:R-:W-:Y:S02]  /*21a0*/  SEL R3, RZ, 0x1, !P2 ;  /* 0x00000001ff037807 */ /* 0x000fe40005000000 */
[----:B------:R-:W-:Y:S02]  /*21b0*/  ISETP.LT.U32.AND P2, PT, R38, UR37, PT ;  /* 0x0000002526007c0c */ /* 0x000fe4000bf41070 */
[----:B------:R-:W-:Y:S02]  /*21c0*/  ISETP.EQ.AND.EX P1, PT, R37, UR38, P3, P1 ;  /* 0x0000002625007c0c */ /* 0x000fe40009f22310 */
[----:B------:R-:W-:Y:S01]  /*21d0*/  IADD3.X R51, PT, PT, R51, -0x1, ~R2, P4, P5 ;  /* 0xffffffff33337810 */ /* 0x000fe200027eac02 */
[----:B------:R-:W-:Y:S01]  /*21e0*/  IMAD.U32 R2, RZ, RZ, UR34 ;  /* 0x00000022ff027e24 */ /* 0x000fe2000f8e00ff */
[----:B------:R-:W-:Y:S02]  /*21f0*/  ISETP.EQ.U32.AND P4, PT, R40, UR39, PT ;  /* 0x0000002728007c0c */ /* 0x000fe4000bf82070 */
[----:B------:R-:W-:-:S02]  /*2200*/  ISETP.LT.U32.OR.EX P1, PT, R37, UR38, P1, P2 ;  /* 0x0000002625007c0c */ /* 0x000fc40008f21520 */
[----:B------:R-:W-:Y:S02]  /*2210*/  IADD3 R0, P6, P5, R0, -UR33, -R3 ;  /* 0x8000002100007c10 */ /* 0x000fe4000fdde803 */
[----:B------:R-:W-:Y:S02]  /*2220*/  SEL R3, RZ, 0x1, !P0 ;  /* 0x00000001ff037807 */ /* 0x000fe40004000000 */
[----:B------:R-:W-:Y:S02]  /*2230*/  ISETP.LT.U32.AND P0, PT, R40, UR39, PT ;  /* 0x0000002728007c0c */ /* 0x000fe4000bf01070 */
[----:B------:R-:W-:Y:S02]  /*2240*/  ISETP.EQ.AND.EX P4, PT, R41, UR40, P1, P4 ;  /* 0x0000002829007c0c */ /* 0x000fe40008f82340 */
[----:B------:R-:W-:Y:S01]  /*2250*/  IADD3.X R39, PT, PT, R39, -0x1, ~R2, P6, P5 ;  /* 0xffffffff27277810 */ /* 0x000fe200037eac02 */
[----:B------:R-:W-:Y:S01]  /*2260*/  IMAD.U32 R2, RZ, RZ, UR36 ;  /* 0x00000024ff027e24 */ /* 0x000fe2000f8e00ff */
[----:B------:R-:W-:-:S02]  /*2270*/  ISETP.LT.U32.OR.EX P0, PT, R41, UR40, P4, P0 ;  /* 0x0000002829007c0c */ /* 0x000fc4000a701500 */
[----:B------:R-:W-:Y:S02]  /*2280*/  IADD3 R36, P2, P5, R36, -UR35, -R3 ;  /* 0x8000002324247c10 */ /* 0x000fe4000fd5e803 */
[----:B------:R-:W-:Y:S02]  /*2290*/  SEL R7, RZ, 0x1, !P3 ;  /* 0x00000001ff077807 */ /* 0x000fe40005800000 */
[----:B------:R-:W-:Y:S02]  /*22a0*/  SEL R5, RZ, 0x1, !P1 ;  /* 0x00000001ff057807 */ /* 0x000fe40004800000 */
[----:B------:R-:W-:Y:S02]  /*22b0*/  SEL R3, RZ, 0x1, !P0 ;  /* 0x00000001ff037807 */ /* 0x000fe40004000000 */
[----:B------:R-:W-:Y:S01]  /*22c0*/  IADD3.X R11, PT, PT, R11, -0x1, ~R2, P2, P5 ;  /* 0xffffffff0b0b7810 */ /* 0x000fe200017eac02 */
[----:B------:R-:W-:Y:S01]  /*22d0*/  IMAD.U32 R2, RZ, RZ, UR38 ;  /* 0x00000026ff027e24 */ /* 0x000fe2000f8e00ff */
[----:B------:R-:W-:-:S02]  /*22e0*/  IADD3 R38, P1, P2, R38, -UR37, -R7 ;  /* 0x8000002526267c10 */ /* 0x000fc4000fa3e807 */
[----:B------:R-:W-:Y:S02]  /*22f0*/  IADD3 R40, P3, P4, R40, -UR39, -R5 ;  /* 0x8000002728287c10 */ /* 0x000fe4000fc7e805 */
[----:B------:R-:W-:Y:S02]  /*2300*/  IADD3 R42, P5, P6, R42, -UR41, -R3 ;  /* 0x800000292a2a7c10 */ /* 0x000fe4000febe803 */
[----:B------:R-:W-:Y:S02]  /*2310*/  IADD3 R50, P0, PT, R50, -UR7, RZ ;  /* 0x8000000732327c10 */ /* 0x000fe4000ff1e0ff */
[----:B------:R-:W-:Y:S02]  /*2320*/  IADD3.X R37, PT, PT, R37, -0x1, ~R2, P1, P2 ;  /* 0xffffffff25257810 */ /* 0x000fe40000fe4c02 */
[----:B------:R-:W-:Y:S02]  /*2330*/  IADD3.X R19, PT, PT, R19, ~UR28, RZ, P0, !PT ;  /* 0x8000001c13137c10 */ /* 0x000fe400087fe4ff */
[----:B------:R-:W-:-:S02]  /*2340*/  IADD3.X R41, PT, PT, R41, -0x1, ~R4, P3, P4 ;  /* 0xffffffff29297810 */ /* 0x000fc40001fe8c04 */
[----:B------:R-:W-:-:S07]  /*2350*/  IADD3.X R47, PT, PT, R47, -0x1, ~R6, P5, P6 ;  /* 0xffffffff2f2f7810 */ /* 0x000fce0002fecc06 */
.L_x_5:
[----:B------:R-:W-:Y:S05]  /*2360*/  BSYNC.RECONVERGENT B0 ;  /* 0x0000000000007941 */ /* 0x000fea0003800200 */
.L_x_1:
[----:B------:R-:W-:Y:S05]  /*2370*/  WARPSYNC.ALL ;  /* 0x0000000000007948 */ /* 0x000fea0003800000 */
[----:B------:R-:W0:Y:S01]  /*2380*/  LDCU UR4, c[0x0][0x3dc] ;  /* 0x00007b80ff0477ac */ /* 0x000e220008000800 */
[----:B------:R-:W-:Y:S02]  /*2390*/  IMAD.MOV.U32 R7, RZ, RZ, R39 ;  /* 0x000000ffff077224 */ /* 0x000fe400078e0027 */
[----:B------:R-:W-:Y:S02]  /*23a0*/  IMAD.MOV.U32 R39, RZ, RZ, R37 ;  /* 0x000000ffff277224 */ /* 0x000fe400078e0025 */
[----:B------:R-:W-:-:S02]  /*23b0*/  IMAD.MOV.U32 R6, RZ, RZ, R0 ;  /* 0x000000ffff067224 */ /* 0x000fc400078e0000 */
[----:B------:R-:W-:Y:S02]  /*23c0*/  IMAD.MOV.U32 R14, RZ, RZ, R48 ;  /* 0x000000ffff0e7224 */ /* 0x000fe400078e0030 */
[----:B------:R-:W-:Y:S02]  /*23d0*/  IMAD.MOV.U32 R15, RZ, RZ, R53 ;  /* 0x000000ffff0f7224 */ /* 0x000fe400078e0035 */
[----:B------:R-:W-:Y:S02]  /*23e0*/  IMAD.MOV.U32 R12, RZ, RZ, R50 ;  /* 0x000000ffff0c7224 */ /* 0x000fe400078e0032 */
[----:B------:R-:W-:Y:S02]  /*23f0*/  IMAD.MOV.U32 R13, RZ, RZ, R19 ;  /* 0x000000ffff0d7224 */ /* 0x000fe400078e0013 */
[----:B------:R-:W-:Y:S02]  /*2400*/  IMAD.MOV.U32 R4, RZ, RZ, R46 ;  /* 0x000000ffff047224 */ /* 0x000fe400078e002e */
[----:B------:R-:W-:Y:S01]  /*2410*/  IMAD.MOV.U32 R5, RZ, RZ, R51 ;  /* 0x000000ffff057224 */ /* 0x000fe200078e0033 */
[----:B0-----:R-:W-:Y:S01]  /*2420*/  ISETP.NE.AND P0, PT, RZ, UR4, PT ;  /* 0x00000004ff007c0c */ /* 0x001fe2000bf05270 */
[----:B------:R-:W-:Y:S01]  /*2430*/  IMAD.MOV.U32 R37, RZ, RZ, R11 ;  /* 0x000000ffff257224 */ /* 0x000fe200078e000b */
[----:B------:R0:W-:Y:S01]  /*2440*/  STL.128 [R1], R12 ;  /* 0x0000000c01007387 */ /* 0x0001e20000100c00 */
[----:B------:R-:W-:-:S03]  /*2450*/  IMAD.MOV.U32 R43, RZ, RZ, R47 ;  /* 0x000000ffff2b7224 */ /* 0x000fc600078e002f */
[----:B------:R0:W-:Y:S04]  /*2460*/  STL.128 [R1+0x10], R4 ;  /* 0x0000100401007387 */ /* 0x0001e80000100c00 */
[----:B------:R0:W-:Y:S04]  /*2470*/  STL.128 [R1+0x20], R36 ;  /* 0x0000202401007387 */ /* 0x0001e80000100c00 */
[----:B------:R0:W-:Y:S01]  /*2480*/  STL.128 [R1+0x30], R40 ;  /* 0x0000302801007387 */ /* 0x0001e20000100c00 */
[----:B------:R-:W-:Y:S05]  /*2490*/  @!P0 EXIT ;  /* 0x000000000000894d */ /* 0x000fea0003800000 */
[----:B------:R-:W1:Y:S02]  /*24a0*/  LDC.64 R2, c[0x0][0x3c0] ;  /* 0x0000f000ff027b82 */ /* 0x000e640000000a00 */
[----:B-1----:R-:W2:Y:S02]  /*24b0*/  ATOMG.E.OR.STRONG.GPU PT, R2, desc[UR24][R2.64], RZ ;  /* 0x800000ff020279a8 */ /* 0x002ea4000b1ef118 */
[----:B--2---:R-:W-:-:S13]  /*24c0*/  ISETP.NE.AND P0, PT, R2, RZ, PT ;  /* 0x000000ff0200720c */ /* 0x004fda0003f05270 */
[----:B------:R-:W-:Y:S05]  /*24d0*/  @P0 EXIT ;  /* 0x000000000000094d */ /* 0x000fea0003800000 */
[----:B------:R-:W-:Y:S01]  /*24e0*/  CS2R R22, SRZ ;  /* 0x0000000000167805 */ /* 0x000fe2000001ff00 */
[----:B------:R-:W-:Y:S01]  /*24f0*/  IMAD.MOV.U32 R18, RZ, RZ, RZ ;  /* 0x000000ffff127224 */ /* 0x000fe200078e00ff */
[----:B------:R-:W-:Y:S02]  /*2500*/  CS2R R16, SRZ ;  /* 0x0000000000107805 */ /* 0x000fe4000001ff00 */
[----:B------:R-:W-:Y:S01]  /*2510*/  CS2R R2, SRZ ;  /* 0x0000000000027805 */ /* 0x000fe2000001ff00 */
[----:B------:R-:W-:Y:S01]  /*2520*/  IMAD.MOV.U32 R33, RZ, RZ, RZ ;  /* 0x000000ffff217224 */ /* 0x000fe200078e00ff */
[----:B------:R-:W-:Y:S01]  /*2530*/  CS2R R30, SRZ ;  /* 0x00000000001e7805 */ /* 0x000fe2000001ff00 */
[----:B0-----:R-:W-:Y:S01]  /*2540*/  IMAD.MOV.U32 R14, RZ, RZ, RZ ;  /* 0x000000ffff0e7224 */ /* 0x001fe200078e00ff */
[----:B------:R-:W-:Y:S01]  /*2550*/  CS2R R28, SRZ ;  /* 0x00000000001c7805 */ /* 0x000fe2000001ff00 */
[----:B------:R-:W-:Y:S01]  /*2560*/  IMAD.MOV.U32 R5, RZ, RZ, RZ ;  /* 0x000000ffff057224 */ /* 0x000fe200078e00ff */
[----:B------:R-:W0:Y:S01]  /*2570*/  LDCU.64 UR24, c[0x0][0x390] ;  /* 0x00007200ff1877ac */ /* 0x000e220008000a00 */
[----:B------:R-:W-:-:S02]  /*2580*/  IMAD.MOV.U32 R20, RZ, RZ, RZ ;  /* 0x000000ffff147224 */ /* 0x000fc400078e00ff */
[----:B------:R-:W-:Y:S01]  /*2590*/  IMAD.MOV.U32 R9, RZ, RZ, RZ ;  /* 0x000000ffff097224 */ /* 0x000fe200078e00ff */
[----:B------:R-:W-:Y:S01]  /*25a0*/  UMOV UR4, URZ ;  /* 0x000000ff00047c82 */ /* 0x000fe20008000000 */
[----:B------:R-:W-:-:S05]  /*25b0*/  UMOV UR5, UR6 ;  /* 0x0000000600057c82 */ /* 0x000fca0008000000 */
.L_x_6:
[----:B------:R-:W2:Y:S01]  /*25c0*/  LDL.64 R12, [UR5] ;  /* 0x00000005ff0c7983 */ /* 0x000ea20008100a00 */
[----:B------:R-:W-:Y:S01]  /*25d0*/  IMAD.MOV.U32 R8, RZ, RZ, R16 ;  /* 0x000000ffff087224 */ /* 0x000fe200078e0010 */
[----:B------:R-:W-:Y:S01]  /*25e0*/  UIADD3 UR4, UPT, UPT, UR4, 0x1, URZ ;  /* 0x0000000104047890 */ /* 0x000fe2000fffe0ff */
[----:B------:R-:W-:Y:S01]  /*25f0*/  IMAD.MOV.U32 R21, RZ, RZ, R3 ;  /* 0x000000ffff157224 */ /* 0x000fe200078e0003 */
[----:B------:R-:W-:Y:S02]  /*2600*/  UIADD3 UR5, UPT, UPT, UR5, 0x8, URZ ;  /* 0x0000000805057890 */ /* 0x000fe4000fffe0ff */
[----:B------:R-:W-:Y:S01]  /*2610*/  UISETP.NE.AND UP0, UPT, UR4, 0x8, UPT ;  /* 0x000000080400788c */ /* 0x000fe2000bf05270 */
[----:B--2---:R-:W-:-:S04]  /*2620*/  IMAD.WIDE.U32 R6, R13, UR8, RZ ;  /* 0x000000080d067c25 */ /* 0x004fc8000f8e00ff */
[C---:B------:R-:W-:Y:S02]  /*2630*/  IMAD R11, R12.reuse, UR9, RZ ;  /* 0x000000090c0b7c24 */ /* 0x040fe4000f8e02ff */
[----:B------:R-:W-:-:S04]  /*2640*/  IMAD.WIDE.U32 R26, P0, R12, UR9, R6 ;  /* 0x000000090c1a7c25 */ /* 0x000fc8000f800006 */
[----:B------:R-:W-:-:S04]  /*2650*/  IMAD.WIDE.U32 R6, R12, UR8, R28 ;  /* 0x000000080c067c25 */ /* 0x000fc8000f8e001c */
[----:B------:R-:W-:Y:S01]  /*2660*/  IMAD R15, R13, UR8, R11 ;  /* 0x000000080d0f7c24 */ /* 0x000fe2000f8e020b */
[----:B------:R-:W-:Y:S01]  /*2670*/  LOP3.LUT R19, RZ, R6, RZ, 0x33, !PT ;  /* 0x00000006ff137212 */ /* 0x000fe200078e33ff */
[----:B------:R-:W-:-:S04]  /*2680*/  IMAD.WIDE.U32 R10, R12, UR8, RZ ;  /* 0x000000080c0a7c25 */ /* 0x000fc8000f8e00ff */
[----:B------:R-:W-:Y:S01]  /*2690*/  IMAD.X R35, RZ, RZ, RZ, P0 ;  /* 0x000000ffff237224 */ /* 0x000fe200000e06ff */
[----:B------:R-:W-:Y:S01]  /*26a0*/  ISETP.GE.U32.AND P0, PT, R6, R28, PT ;  /* 0x0000001c0600720c */ /* 0x000fe20003f06070 */
[----:B------:R-:W-:Y:S01]  /*26b0*/  IMAD.IADD R4, R7, 0x1, R15 ;  /* 0x0000000107047824 */ /* 0x000fe200078e020f */
[----:B------:R-:W-:Y:S01]  /*26c0*/  IADD3 RZ, P2, PT, R11, R26, RZ ;  /* 0x0000001a0bff7210 */ /* 0x000fe20007f5e0ff */
[----:B------:R-:W-:Y:S02]  /*26d0*/  IMAD.MOV.U32 R34, RZ, RZ, R27 ;  /* 0x000000ffff227224 */ /* 0x000fe400078e001b */
[----:B------:R-:W-:Y:S01]  /*26e0*/  IMAD R7, R12, UR11, RZ ;  /* 0x0000000b0c077c24 */ /* 0x000fe2000f8e02ff */
[----:B------:R-:W-:Y:S01]  /*26f0*/  ISETP.GE.U32.AND.EX P0, PT, R4, R29, PT, P0 ;  /* 0x0000001d0400720c */ /* 0x000fe20003f06100 */
[----:B------:R-:W-:-:S04]  /*2700*/  IMAD.WIDE.U32 R24, R12, UR10, R8 ;  /* 0x0000000a0c187c25 */ /* 0x000fc8000f8e0008 */
[----:B------:R-:W-:Y:S01]  /*2710*/  IMAD.WIDE.U32 R26, R13, UR10, RZ ;  /* 0x0000000a0d1a7c25 */ /* 0x000fe2000f8e00ff */
[----:B------:R-:W-:-:S03]  /*2720*/  ISETP.GE.U32.AND P1, PT, R24, R16, PT ;  /* 0x000000101800720c */ /* 0x000fc60003f26070 */
[C---:B------:R-:W-:Y:S01]  /*2730*/  IMAD R15, R13.reuse, UR10, R7 ;  /* 0x0000000a0d0f7c24 */ /* 0x040fe2000f8e0207 */
[----:B------:R-:W-:Y:S01]  /*2740*/  SEL R7, RZ, 0x1, P0 ;  /* 0x00000001ff077807 */ /* 0x000fe20000000000 */
[----:B------:R-:W-:-:S04]  /*2750*/  IMAD.WIDE.U32.X R10, R13, UR9, R34, P2 ;  /* 0x000000090d0a7c25 */ /* 0x000fc800090e0422 */
[----:B------:R-:W-:Y:S01]  /*2760*/  IMAD.WIDE.U32 R34, P2, R12, UR11, R26 ;  /* 0x0000000b0c227c25 */ /* 0x000fe2000f84001a */
[----:B------:R-:W-:-:S03]  /*2770*/  IADD3 R10, P3, P4, R24, R10, R7 ;  /* 0x0000000a180a7210 */ /* 0x000fc60007c7e007 */
[----:B------:R-:W-:Y:S02]  /*2780*/  IMAD.IADD R7, R25, 0x1, R15 ;  /* 0x0000000119077824 */ /* 0x000fe400078e020f */
[----:B------:R-:W-:-:S03]  /*2790*/  IMAD.WIDE.U32 R28, R12, UR12, R20 ;  /* 0x0000000c0c1c7c25 */ /* 0x000fc6000f8e0014 */
[C---:B------:R-:W-:Y:S01]  /*27a0*/  IADD3.X R11, PT, PT, R7.reuse, R11, RZ, P3, P4 ;  /* 0x0000000b070b7210 */ /* 0x040fe20001fe84ff */
[----:B------:R-:W-:Y:S01]  /*27b0*/  IMAD.X R21, RZ, RZ, RZ, P2 ;  /* 0x000000ffff157224 */ /* 0x000fe200010e06ff */
[----:B------:R-:W-:Y:S01]  /*27c0*/  ISETP.GE.U32.AND P2, PT, R10, R24, PT ;  /* 0x000000180a00720c */ /* 0x000fe20003f46070 */
[C---:B------:R-:W-:Y:S01]  /*27d0*/  IMAD.WIDE.U32 R26, R12.reuse, UR10, RZ ;  /* 0x0000000a0c1a7c25 */ /* 0x040fe2000f8e00ff */
[----:B------:R-:W-:Y:S02]  /*27e0*/  ISETP.GE.U32.AND.EX P1, PT, R7, R9, PT, P1 ;  /* 0x000000090700720c */ /* 0x000fe40003f26110 */
[----:B------:R-:W-:Y:S01]  /*27f0*/  ISETP.GE.U32.AND.EX P2, PT, R11, R7, PT, P2 ;  /* 0x000000070b00720c */ /* 0x000fe20003f46120 */
[----:B------:R-:W-:Y:S01]  /*2800*/  IMAD R7, R12, UR13, RZ ;  /* 0x0000000d0c077c24 */ /* 0x000fe2000f8e02ff */
[----:B------:R-:W-:Y:S01]  /*2810*/  ISETP.GE.U32.AND P0, PT, R28, R20, PT ;  /* 0x000000141c00720c */ /* 0x000fe20003f06070 */
[----:B------:R-:W-:Y:S01]  /*2820*/  IMAD.MOV.U32 R20, RZ, RZ, R35 ;  /* 0x000000ffff147224 */ /* 0x000fe200078e0023 */
[----:B------:R-:W-:Y:S01]  /*2830*/  IADD3 RZ, P3, PT, R27, R34, RZ ;  /* 0x000000221bff7210 */ /* 0x000fe20007f7e0ff */
[----:B------:R-:W-:Y:S01]  /*2840*/  IMAD.MOV.U32 R15, RZ, RZ, R5 ;  /* 0x000000ffff0f7224 */ /* 0x000fe200078e0005 */
[----:B------:R-:W-:Y:S01]  /*2850*/  SEL R0, RZ, 0x1, P1 ;  /* 0x00000001ff007807 */ /* 0x000fe20000800000 */
[C---:B------:R-:W-:Y:S01]  /*2860*/  IMAD R7, R13.reuse, UR12, R7 ;  /* 0x0000000c0d077c24 */ /* 0x040fe2000f8e0207 */
[----:B------:R-:W-:Y:S01]  /*2870*/  SEL R35, RZ, 0x1, P2 ;  /* 0x00000001ff237807 */ /* 0x000fe20001000000 */
[----:B------:R-:W-:-:S03]  /*2880*/  IMAD.WIDE.U32.X R8, R13, UR11, R20, P3 ;  /* 0x0000000b0d087c25 */ /* 0x000fc600098e0414 */
[----:B------:R-:W-:Y:S01]  /*2890*/  IADD3 R16, PT, PT, R29, R7, RZ ;  /* 0x000000071d107210 */ /* 0x000fe20007ffe0ff */
[----:B------:R-:W-:Y:S01]  /*28a0*/  IMAD.WIDE.U32 R24, R12, UR14, R14 ;  /* 0x0000000e0c187c25 */ /* 0x000fe2000f8e000e */
[----:B------:R-:W-:Y:S02]  /*28b0*/  IADD3 R35, P1, P3, R35, R8, R0 ;  /* 0x0000000823237210 */ /* 0x000fe40007b3e000 */
[----:B------:R-:W-:Y:S01]  /*28c0*/  ISETP.GE.U32.AND.EX P0, PT, R16, R3, PT, P0 ;  /* 0x000000031000720c */ /* 0x000fe20003f06100 */
[----:B------:R-:W-:Y:S01]  /*28d0*/  IMAD.WIDE.U32 R26, R13, UR12, RZ ;  /* 0x0000000c0d1a7c25 */ /* 0x000fe2000f8e00ff */
[----:B------:R-:W-:Y:S02]  /*28e0*/  ISETP.GE.U32.AND P2, PT, R24, R14, PT ;  /* 0x0000000e1800720c */ /* 0x000fe40003f46070 */
[----:B------:R-:W-:Y:S01]  /*28f0*/  IADD3.X R3, PT, PT, RZ, R9, RZ, P1, P3 ;  /* 0x00000009ff037210 */ /* 0x000fe20000fe64ff */
[----:B0-----:R-:W-:Y:S01]  /*2900*/  IMAD R37, R4, UR24, RZ ;  /* 0x0000001804257c24 */ /* 0x001fe2000f8e02ff */
[----:B------:R-:W-:Y:S01]  /*2910*/  LOP3.LUT R4, RZ, R4, RZ, 0x33, !PT ;  /* 0x00000004ff047212 */ /* 0x000fe200078e33ff */
[----:B------:R-:W-:Y:S01]  /*2920*/  IMAD.WIDE.U32 R14, P5, R12, UR13, R26 ;  /* 0x0000000d0c0e7c25 */ /* 0x000fe2000f8a001a */
[----:B------:R-:W-:-:S03]  /*2930*/  IADD3 R26, P1, PT, R35, R28, RZ ;  /* 0x0000001c231a7210 */ /* 0x000fc60007f3e0ff */
[----:B------:R-:W-:Y:S01]  /*2940*/  IMAD R37, R6, UR25, R37 ;  /* 0x0000001906257c24 */ /* 0x000fe2000f8e0225 */
[----:B------:R-:W-:Y:S01]  /*2950*/  ISETP.GE.U32.AND P3, PT, R26, R28, PT ;  /* 0x0000001c1a00720c */ /* 0x000fe20003f66070 */
[----:B------:R-:W-:-:S04]  /*2960*/  IMAD.WIDE.U32 R6, R6, UR24, RZ ;  /* 0x0000001806067c25 */ /* 0x000fc8000f8e00ff */
[----:B------:R-:W-:-:S04]  /*2970*/  IMAD.WIDE.U32 R20, R12, UR12, RZ ;  /* 0x0000000c0c147c25 */ /* 0x000fc8000f8e00ff */
[----:B------:R-:W-:Y:S01]  /*2980*/  IMAD.IADD R0, R7, 0x1, R37 ;  /* 0x0000000107007824 */ /* 0x000fe200078e0225 */
[----:B------:R-:W-:Y:S01]  /*2990*/  IADD3 RZ, P4, PT, R21, R14, RZ ;  /* 0x0000000e15ff7210 */ /* 0x000fe20007f9e0ff */
[----:B------:R-:W-:Y:S02]  /*29a0*/  IMAD R7, R6, UR28, RZ ;  /* 0x0000001c06077c24 */ /* 0x000fe4000f8e02ff */
[----:B------:R-:W-:Y:S02]  /*29b0*/  IMAD.X R27, R16, 0x1, R3, P1 ;  /* 0x00000001101b7824 */ /* 0x000fe400008e0603 */
[----:B------:R-:W-:-:S03]  /*29c0*/  IMAD.WIDE.U32 R20, R6, UR7, RZ ;  /* 0x0000000706147c25 */ /* 0x000fc6000f8e00ff */
[----:B------:R-:W-:Y:S01]  /*29d0*/  ISETP.GE.U32.AND.EX P3, PT, R27, R16, PT, P3 ;  /* 0x000000101b00720c */ /* 0x000fe20003f66130 */
[----:B------:R-:W-:Y:S01]  /*29e0*/  IMAD.X R9, RZ, RZ, RZ, P5 ;  /* 0x000000ffff097224 */ /* 0x000fe200028e06ff */
[----:B------:R-:W-:Y:S01]  /*29f0*/  ISETP.GT.U32.AND P1, PT, R20, R19, PT ;  /* 0x000000131400720c */ /* 0x000fe20003f24070 */
[----:B------:R-:W-:Y:S01]  /*2a00*/  IMAD.MOV.U32 R8, RZ, RZ, R15 ;  /* 0x000000ffff087224 */ /* 0x000fe200078e000f */
[----:B------:R-:W-:Y:S01]  /*2a10*/  SEL R19, RZ, 0x1, P3 ;  /* 0x00000001ff137807 */ /* 0x000fe20001800000 */
[C---:B------:R-:W-:Y:S02]  /*2a20*/  IMAD R7, R0.reuse, UR7, R7 ;  /* 0x0000000700077c24 */ /* 0x040fe4000f8e0207 */
[----:B------:R-:W-:-:S04]  /*2a30*/  IMAD.WIDE.U32 R14, R0, UR7, RZ ;  /* 0x00000007000e7c25 */ /* 0x000fc8000f8e00ff */
[----:B------:R-:W-:Y:S01]  /*2a40*/  IMAD.IADD R3, R21, 0x1, R7 ;  /* 0x0000000115037824 */ /* 0x000fe200078e0207 */
[----:B------:R-:W-:Y:S01]  /*2a50*/  SEL R7, RZ, 0x1, P0 ;  /* 0x00000001ff077807 */ /* 0x000fe20000000000 */
[----:B------:R-:W-:-:S03]  /*2a60*/  IMAD.WIDE.U32.X R8, R13, UR13, R8, P4 ;  /* 0x0000000d0d087c25 */ /* 0x000fc6000a0e0408 */
[----:B------:R-:W-:Y:S01]  /*2a70*/  ISETP.GT.U32.AND.EX P1, PT, R3, R4, PT, P1 ;  /* 0x000000040300720c */ /* 0x000fe20003f24110 */
[----:B------:R-:W-:Y:S01]  /*2a80*/  IMAD.WIDE.U32 R28, R6, UR7, RZ ;  /* 0x00000007061c7c25 */ /* 0x000fe2000f8e00ff */
[----:B------:R-:W-:-:S03]  /*2a90*/  IADD3 R19, P0, P4, R19, R8, R7 ;  /* 0x0000000813137210 */ /* 0x000fc60007c1e007 */
[----:B------:R-:W-:Y:S01]  /*2aa0*/  IMAD.WIDE.U32 R34, P5, R6, UR28, R14 ;  /* 0x0000001c06227c25 */ /* 0x000fe2000f8a000e */
[----:B------:R-:W-:-:S03]  /*2ab0*/  IADD3.X R43, PT, PT, RZ, R9, RZ, P0, P4 ;  /* 0x00000009ff2b7210 */ /* 0x000fc600007e84ff */
[----:B------:R-:W-:Y:S02]  /*2ac0*/  IMAD.MOV.U32 R3, RZ, RZ, R33 ;  /* 0x000000ffff037224 */ /* 0x000fe400078e0021 */
[----:B------:R-:W-:Y:S01]  /*2ad0*/  IMAD.X R15, RZ, RZ, RZ, P5 ;  /* 0x000000ffff0f7224 */ /* 0x000fe200028e06ff */
[----:B------:R-:W-:Y:S01]  /*2ae0*/  IADD3 RZ, P5, PT, R29, R34, RZ ;  /* 0x000000221dff7210 */ /* 0x000fe20007fbe0ff */
[----:B------:R-:W-:-:S04]  /*2af0*/  IMAD.WIDE.U32 R8, R12, UR18, R2 ;  /* 0x000000120c087c25 */ /* 0x000fc8000f8e0002 */
[----:B------:R-:W-:Y:S01]  /*2b00*/  IMAD.MOV.U32 R14, RZ, RZ, R35 ;  /* 0x000000ffff0e7224 */ /* 0x000fe200078e0023 */
[----:B------:R-:W-:Y:S01]  /*2b10*/  ISETP.GE.U32.AND P0, PT, R8, R2, PT ;  /* 0x000000020800720c */ /* 0x000fe20003f06070 */
[----:B------:R-:W-:Y:S02]  /*2b20*/  IMAD R3, R6, UR30, RZ ;  /* 0x0000001e06037c24 */ /* 0x000fe4000f8e02ff */
[----:B------:R-:W-:-:S04]  /*2b30*/  IMAD.WIDE.U32 R36, R13, UR14, RZ ;  /* 0x0000000e0d247c25 */ /* 0x000fc8000f8e00ff */
[----:B------:R-:W-:Y:S02]  /*2b40*/  IMAD R7, R12, UR15, RZ ;  /* 0x0000000f0c077c24 */ /* 0x000fe4000f8e02ff */
[----:B------:R-:W-:Y:S01]  /*2b50*/  IMAD R41, R0, UR29, R3 ;  /* 0x0000001d00297c24 */ /* 0x000fe2000f8e0203 */
[----:B------:R-:W-:Y:S01]  /*2b60*/  SEL R3, RZ, 0x1, !P1 ;  /* 0x00000001ff037807 */ /* 0x000fe20004800000 */
[----:B------:R-:W-:-:S04]  /*2b70*/  IMAD.WIDE.U32 R34, R6, UR29, R10 ;  /* 0x0000001d06227c25 */ /* 0x000fc8000f8e000a */
[----:B------:R-:W-:-:S04]  /*2b80*/  IMAD.WIDE.U32.X R14, R0, UR28, R14, P5 ;  /* 0x0000001c000e7c25 */ /* 0x000fc8000a8e040e */
[----:B------:R-:W-:Y:S01]  /*2b90*/  IMAD.WIDE.U32 R28, R12, UR14, RZ ;  /* 0x0000000e0c1c7c25 */ /* 0x000fe2000f8e00ff */
[----:B------:R-:W-:-:S03]  /*2ba0*/  IADD3 R28, P4, P6, R34, R14, R3 ;  /* 0x0000000e221c7210 */ /* 0x000fc60007e9e003 */
[----:B------:R-:W-:-:S04]  /*2bb0*/  IMAD.WIDE.U32 R36, P1, R12, UR15, R36 ;  /* 0x0000000f0c247c25 */ /* 0x000fc8000f820024 */
[----:B------:R-:W-:Y:S01]  /*2bc0*/  IMAD R39, R13, UR14, R7 ;  /* 0x0000000e0d277c24 */ /* 0x000fe2000f8e0207 */
[----:B------:R-:W-:Y:S01]  /*2bd0*/  IADD3 RZ, P5, PT, R29, R36, RZ ;  /* 0x000000241dff7210 */ /* 0x000fe20007fbe0ff */
[----:B------:R-:W-:Y:S02]  /*2be0*/  IMAD.IADD R7, R35, 0x1, R41 ;  /* 0x0000000123077824 */ /* 0x000fe400078e0229 */
[----:B------:R-:W-:Y:S02]  /*2bf0*/  IMAD.IADD R4, R25, 0x1, R39 ;  /* 0x0000000119047824 */ /* 0x000fe400078e0227 */
[----:B------:R-:W-:Y:S01]  /*2c00*/  IMAD.X R3, RZ, RZ, RZ, P1 ;  /* 0x000000ffff037224 */ /* 0x000fe200008e06ff */
[----:B------:R-:W-:Y:S01]  /*2c10*/  IADD3.X R29, PT, PT, R7, R15, RZ, P4, P6 ;  /* 0x0000000f071d7210 */ /* 0x000fe200027ec4ff */
[----:B------:R-:W-:Y:S01]  /*2c20*/  IMAD.WIDE.U32 R40, R0, UR29, RZ ;  /* 0x0000001d00287c25 */ /* 0x000fe2000f8e00ff */
[-C--:B------:R-:W-:Y:S02]  /*2c30*/  IADD3 R14, P4, PT, R19, R24.reuse, RZ ;  /* 0x00000018130e7210 */ /* 0x080fe40007f9e0ff */
[----:B------:R-:W-:Y:S01]  /*2c40*/  ISETP.GE.U32.AND.EX P2, PT, R4, R5, PT, P2 ;  /* 0x000000050400720c */ /* 0x000fe20003f46120 */
[----:B------:R-:W-:Y:S01]  /*2c50*/  IMAD.MOV.U32 R2, RZ, RZ, R37 ;  /* 0x000000ffff027224 */ /* 0x000fe200078e0025 */
[----:B------:R-:W-:Y:S01]  /*2c60*/  ISETP.GE.U32.AND P1, PT, R14, R24, PT ;  /* 0x000000180e00720c */ /* 0x000fe20003f26070 */
[----:B------:R-:W-:-:S02]  /*2c70*/  IMAD.X R15, R4, 0x1, R43, P4 ;  /* 0x00000001040f7824 */ /* 0x000fc400020e062b */
[----:B------:R-:W-:-:S03]  /*2c80*/  IMAD.WIDE.U32 R40, P6, R6, UR30, R40 ;  /* 0x0000001e06287c25 */ /* 0x000fc6000f8c0028 */
[----:B------:R-:W-:Y:S01]  /*2c90*/  ISETP.GE.U32.AND.EX P1, PT, R15, R4, PT, P1 ;  /* 0x000000040f00720c */ /* 0x000fe20003f26110 */
[----:B------:R-:W-:Y:S01]  /*2ca0*/  IMAD.WIDE.U32.X R4, R13, UR15, R2, P5 ;  /* 0x0000000f0d047c25 */ /* 0x000fe2000a8e0402 */
[----:B------:R-:W-:Y:S02]  /*2cb0*/  ISETP.GE.U32.AND P5, PT, R34, R10, PT ;  /* 0x0000000a2200720c */ /* 0x000fe40003fa6070 */
[----:B------:R-:W-:Y:S01]  /*2cc0*/  SEL R2, RZ, 0x1, P2 ;  /* 0x00000001ff027807 */ /* 0x000fe20001000000 */
[----:B------:R-:W-:Y:S01]  /*2cd0*/  IMAD.WIDE.U32 R38, R6, UR29, RZ ;  /* 0x0000001d06267c25 */ /* 0x000fe2000f8e00ff */
[----:B------:R-:W-:Y:S02]  /*2ce0*/  SEL R3, RZ, 0x1, P1 ;  /* 0x00000001ff037807 */ /* 0x000fe40000800000 */
[----:B------:R-:W-:Y:S01]  /*2cf0*/  ISETP.GE.U32.AND.EX P1, PT, R7, R11, PT, P5 ;  /* 0x0000000b0700720c */ /* 0x000fe20003f26150 */
[----:B------:R-:W-:Y:S01]  /*2d00*/  IMAD.MOV.U32 R16, RZ, RZ, R18 ;  /* 0x000000ffff107224 */ /* 0x000fe200078e0012 */
[----:B------:R-:W-:Y:S01]  /*2d10*/  IADD3 RZ, P4, PT, R39, R40, RZ ;  /* 0x0000002827ff7210 */ /* 0x000fe20007f9e0ff */
[----:B------:R-:W-:Y:S01]  /*2d20*/  IMAD.MOV.U32 R24, RZ, RZ, R41 ;  /* 0x000000ffff187224 */ /* 0x000fe200078e0029 */
[----:B------:R-:W-:Y:S01]  /*2d30*/  IADD3 R41, P2, P5, R3, R4, R2 ;  /* 0x0000000403297210 */ /* 0x000fe20007d5e002 */
[----:B------:R-:W-:Y:S01]  /*2d40*/  IMAD.WIDE.U32 R2, R12, UR20, R16 ;  /* 0x000000140c027c25 */ /* 0x000fe2000f8e0010 */
[----:B------:R-:W-:-:S03]  /*2d50*/  SEL R4, RZ, 0x1, P1 ;  /* 0x00000001ff047807 */ /* 0x000fc60000800000 */
[----:B------:R-:W-:Y:S01]  /*2d60*/  IMAD.X R25, RZ, RZ, RZ, P6 ;  /* 0x000000ffff197224 */ /* 0x000fe200030e06ff */
[----:B------:R-:W-:Y:S01]  /*2d70*/  ISETP.GE.U32.AND P1, PT, R2, R18, PT ;  /* 0x000000120200720c */ /* 0x000fe20003f26070 */
[----:B------:R-:W-:Y:S01]  /*2d80*/  IMAD.WIDE.U32 R18, R13, UR18, RZ ;  /* 0x000000120d127c25 */ /* 0x000fe2000f8e00ff */
[----:B------:R-:W-:-:S03]  /*2d90*/  ISETP.GE.U32.AND P6, PT, R28, R34, PT ;  /* 0x000000221c00720c */ /* 0x000fc60003fc6070 */
[----:B------:R-:W-:Y:S01]  /*2da0*/  IMAD.WIDE.U32.X R10, R0, UR30, R24, P4 ;  /* 0x0000001e000a7c25 */ /* 0x000fe2000a0e0418 */
[----:B------:R-:W-:Y:S02]  /*2db0*/  ISETP.GE.U32.AND.EX P6, PT, R29, R7, PT, P6 ;  /* 0x000000071d00720c */ /* 0x000fe40003fc6160 */
[----:B------:R-:W-:Y:S01]  /*2dc0*/  IADD3.X R7, PT, PT, RZ, R5, RZ, P2, P5 ;  /* 0x00000005ff077210 */ /* 0x000fe200017ea4ff */
[----:B------:R-:W-:Y:S01]  /*2dd0*/  IMAD.WIDE.U32 R24, R13, UR16, RZ ;  /* 0x000000100d187c25 */ /* 0x000fe2000f8e00ff */
[----:B------:R-:W-:-:S03]  /*2de0*/  SEL R43, RZ, 0x1, P6 ;  /* 0x00000001ff2b7807 */ /* 0x000fc60003000000 */
[----:B------:R-:W-:Y:S01]  /*2df0*/  IMAD.WIDE.U32 R44, P5, R12, UR19, R18 ;  /* 0x000000130c2c7c25 */ /* 0x000fe2000f8a0012 */
[----:B------:R-:W-:-:S03]  /*2e00*/  IADD3 R43, P4, P6, R43, R10, R4 ;  /* 0x0000000a2b2b7210 */ /* 0x000fc60007e9e004 */
[----:B------:R-:W-:Y:S01]  /*2e10*/  IMAD.WIDE.U32 R36, P2, R12, UR17, R24 ;  /* 0x000000110c247c25 */ /* 0x000fe2000f840018 */
[----:B------:R-:W-:-:S03]  /*2e20*/  IADD3.X R32, PT, PT, RZ, R11, RZ, P4, P6 ;  /* 0x0000000bff207210 */ /* 0x000fc600027ec4ff */
[----:B------:R-:W-:-:S04]  /*2e30*/  IMAD.WIDE.U32 R34, R12, UR16, RZ ;  /* 0x000000100c227c25 */ /* 0x000fc8000f8e00ff */
[----:B------:R-:W-:Y:S01]  /*2e40*/  IMAD.X R19, RZ, RZ, RZ, P5 ;  /* 0x000000ffff137224 */ /* 0x000fe200028e06ff */
[----:B------:R-:W-:Y:S01]  /*2e50*/  IADD3 RZ, P5, PT, R35, R36, RZ ;  /* 0x0000002423ff7210 */ /* 0x000fe20007fbe0ff */
[----:B------:R-:W-:Y:S02]  /*2e60*/  IMAD.MOV.U32 R24, RZ, RZ, R37 ;  /* 0x000000ffff187224 */ /* 0x000fe400078e0025 */
[----:B------:R-:W-:-:S04]  /*2e70*/  IMAD.WIDE.U32 R38, R12, UR18, RZ ;  /* 0x000000120c267c25 */ /* 0x000fc8000f8e00ff */
[----:B------:R-:W-:Y:S01]  /*2e80*/  IMAD.MOV.U32 R18, RZ, RZ, R45 ;  /* 0x000000ffff127224 */ /* 0x000fe200078e002d */
[----:B------:R-:W-:Y:S01]  /*2e90*/  IADD3 RZ, P6, PT, R39, R44, RZ ;  /* 0x0000002c27ff7210 */ /* 0x000fe20007fde0ff */
[----:B------:R-:W-:-:S04]  /*2ea0*/  IMAD.WIDE.U32 R36, R13, UR20, RZ ;  /* 0x000000140d247c25 */ /* 0x000fc8000f8e00ff */
[----:B------:R-:W-:Y:S02]  /*2eb0*/  IMAD R45, R12, UR17, RZ ;  /* 0x000000110c2d7c24 */ /* 0x000fe4000f8e02ff */
[----:B------:R-:W-:-:S04]  /*2ec0*/  IMAD.WIDE.U32 R34, R13, UR22, RZ ;  /* 0x000000160d227c25 */ /* 0x000fc8000f8e00ff */
[----:B------:R-:W-:-:S04]  /*2ed0*/  IMAD.WIDE.U32 R20, R12, UR16, R30 ;  /* 0x000000100c147c25 */ /* 0x000fc8000f8e001e */
[----:B------:R-:W-:Y:S01]  /*2ee0*/  IMAD.X R25, RZ, RZ, RZ, P2 ;  /* 0x000000ffff197224 */ /* 0x000fe200010e06ff */
[----:B------:R-:W-:Y:S01]  /*2ef0*/  ISETP.GE.U32.AND P3, PT, R20, R30, PT ;  /* 0x0000001e1400720c */ /* 0x000fe20003f66070 */
[----:B------:R-:W-:Y:S02]  /*2f00*/  IMAD R45, R13, UR16, R45 ;  /* 0x000000100d2d7c24 */ /* 0x000fe4000f8e022d */
[C---:B------:R-:W-:Y:S02]  /*2f10*/  IMAD R47, R12.reuse, UR19, RZ ;  /* 0x000000130c2f7c24 */ /* 0x040fe4000f8e02ff */
[----:B------:R-:W-:-:S04]  /*2f20*/  IMAD.WIDE.U32 R38, R12, UR20, RZ ;  /* 0x000000140c267c25 */ /* 0x000fc8000f8e00ff */
[----:B------:R-:W-:-:S04]  /*2f30*/  IMAD.WIDE.U32 R36, P4, R12, UR21, R36 ;  /* 0x000000150c247c25 */ /* 0x000fc8000f880024 */
[----:B------:R-:W-:-:S04]  /*2f40*/  IMAD.WIDE.U32.X R24, R13, UR17, R24, P5 ;  /* 0x000000110d187c25 */ /* 0x000fc8000a8e0418 */
[----:B------:R-:W-:Y:S02]  /*2f50*/  IMAD.IADD R40, R21, 0x1, R45 ;  /* 0x0000000115287824 */ /* 0x000fe400078e022d */
[----:B------:R-:W-:-:S03]  /*2f60*/  IMAD.WIDE.U32 R10, R12, UR22, RZ ;  /* 0x000000160c0a7c25 */ /* 0x000fc6000f8e00ff */
[----:B------:R-:W-:Y:S01]  /*2f70*/  ISETP.GE.U32.AND.EX P3, PT, R40, R31, PT, P3 ;  /* 0x0000001f2800720c */ /* 0x000fe20003f66130 */
[----:B------:R-:W-:-:S04]  /*2f80*/  IMAD.WIDE.U32 R34, P5, R12, UR23, R34 ;  /* 0x000000170c227c25 */ /* 0x000fc8000f8a0022 */
[----:B------:R-:W-:Y:S01]  /*2f90*/  IMAD.WIDE.U32.X R18, R13, UR19, R18, P6 ;  /* 0x000000130d127c25 */ /* 0x000fe2000b0e0412 */
[----:B------:R-:W-:-:S03]  /*2fa0*/  IADD3 RZ, P6, PT, R39, R36, RZ ;  /* 0x0000002427ff7210 */ /* 0x000fc60007fde0ff */
[----:B------:R-:W-:Y:S02]  /*2fb0*/  IMAD R21, R13, UR18, R47 ;  /* 0x000000120d157c24 */ /* 0x000fe4000f8e022f */
[----:B------:R-:W-:-:S04]  /*2fc0*/  IMAD.WIDE.U32 R4, R12, UR22, R22 ;  /* 0x000000160c047c25 */ /* 0x000fc8000f8e0016 */
[----:B------:R-:W-:Y:S01]  /*2fd0*/  IMAD.WIDE.U32 R46, R0, UR31, RZ ;  /* 0x0000001f002e7c25 */ /* 0x000fe2000f8e00ff */
[----:B------:R-:W-:-:S03]  /*2fe0*/  ISETP.GE.U32.AND P2, PT, R4, R22, PT ;  /* 0x000000160400720c */ /* 0x000fc60003f46070 */
[----:B------:R-:W-:Y:S01]  /*2ff0*/  IMAD.X R39, RZ, RZ, RZ, P4 ;  /* 0x000000ffff277224 */ /* 0x000fe200020e06ff */
[----:B------:R-:W-:Y:S01]  /*3000*/  IADD3 RZ, P4, PT, R11, R34, RZ ;  /* 0x000000220bff7210 */ /* 0x000fe20007f9e0ff */
[----:B------:R-:W-:Y:S02]  /*3010*/  IMAD.MOV.U32 R38, RZ, RZ, R37 ;  /* 0x000000ffff267224 */ /* 0x000fe400078e0025 */
[----:B------:R-:W-:Y:S02]  /*3020*/  IMAD.IADD R22, R9, 0x1, R21 ;  /* 0x0000000109167824 */ /* 0x000fe400078e0215 */
[----:B------:R-:W-:-:S03]  /*3030*/  IMAD.WIDE.U32.X R10, R13, UR21, R38, P6 ;  /* 0x000000150d0a7c25 */ /* 0x000fc6000b0e0426 */
[----:B------:R-:W-:Y:S01]  /*3040*/  ISETP.GE.U32.AND.EX P0, PT, R22, R33, PT, P0 ;  /* 0x000000211600720c */ /* 0x000fe20003f06100 */
[----:B------:R-:W-:-:S04]  /*3050*/  IMAD.WIDE.U32 R30, R6, UR31, RZ ;  /* 0x0000001f061e7c25 */ /* 0x000fc8000f8e00ff */
[----:B------:R-:W-:-:S04]  /*3060*/  IMAD.WIDE.U32 R46, P6, R6, UR32, R46 ;  /* 0x00000020062e7c25 */ /* 0x000fc8000f8c002e */
[C---:B------:R-:W-:Y:S02]  /*3070*/  IMAD R9, R6.reuse, UR32, RZ ;  /* 0x0000002006097c24 */ /* 0x040fe4000f8e02ff */
[----:B------:R-:W-:-:S04]  /*3080*/  IMAD.WIDE.U32 R38, R6, UR31, R26 ;  /* 0x0000001f06267c25 */ /* 0x000fc8000f8e001a */
[----:B------:R-:W-:Y:S01]  /*3090*/  IMAD.X R37, RZ, RZ, RZ, P5 ;  /* 0x000000ffff257224 */ /* 0x000fe200028e06ff */
[----:B------:R-:W-:Y:S01]  /*30a0*/  IADD3 RZ, P5, PT, R31, R46, RZ ;  /* 0x0000002e1fff7210 */ /* 0x000fe20007fbe0ff */
[C---:B------:R-:W-:Y:S02]  /*30b0*/  IMAD R9, R0.reuse, UR31, R9 ;  /* 0x0000001f00097c24 */ /* 0x040fe4000f8e0209 */
[----:B------:R-:W-:Y:S01]  /*30c0*/  IMAD.X R45, RZ, RZ, RZ, P6 ;  /* 0x000000ffff2d7224 */ /* 0x000fe200030e06ff */
[----:B------:R-:W-:Y:S01]  /*30d0*/  IADD3 R16, P6, PT, R43, R38, RZ ;  /* 0x000000262b107210 */ /* 0x000fe20007fde0ff */
[----:B------:R-:W-:Y:S02]  /*30e0*/  IMAD.MOV.U32 R44, RZ, RZ, R47 ;  /* 0x000000ffff2c7224 */ /* 0x000fe400078e002f */
[----:B------:R-:W-:Y:S02]  /*30f0*/  IMAD.IADD R21, R39, 0x1, R9 ;  /* 0x0000000127157824 */ /* 0x000fe400078e0209 */
[----:B------:R-:W-:Y:S01]  /*3100*/  IMAD.WIDE.U32.X R30, R0, UR32, R44, P5 ;  /* 0x00000020001e7c25 */ /* 0x000fe2000a8e042c */
[----:B------:R-:W-:-:S03]  /*3110*/  ISETP.GE.U32.AND P5, PT, R38, R26, PT ;  /* 0x0000001a2600720c */ /* 0x000fc60003fa6070 */
[C---:B------:R-:W-:Y:S01]  /*3120*/  IMAD.X R9, R21.reuse, 0x1, R32, P6 ;  /* 0x0000000115097824 */ /* 0x040fe200030e0620 */
[----:B------:R-:W-:Y:S01]  /*3130*/  ISETP.GE.U32.AND P6, PT, R16, R38, PT ;  /* 0x000000261000720c */ /* 0x000fe20003fc6070 */
[C---:B------:R-:W-:Y:S01]  /*3140*/  IMAD R33, R12.reuse, UR21, RZ ;  /* 0x000000150c217c24 */ /* 0x040fe2000f8e02ff */
[----:B------:R-:W-:Y:S01]  /*3150*/  ISETP.GE.U32.AND.EX P5, PT, R21, R27, PT, P5 ;  /* 0x0000001b1500720c */ /* 0x000fe20003fa6150 */
[----:B------:R-:W-:Y:S01]  /*3160*/  IMAD R12, R12, UR23, RZ ;  /* 0x000000170c0c7c24 */ /* 0x000fe2000f8e02ff */
[----:B------:R-:W-:Y:S01]  /*3170*/  ISETP.GE.U32.AND.EX P6, PT, R9, R21, PT, P6 ;  /* 0x000000150900720c */ /* 0x000fe20003fc6160 */
[----:B------:R-:W-:Y:S01]  /*3180*/  IMAD.MOV.U32 R36, RZ, RZ, R35 ;  /* 0x000000ffff247224 */ /* 0x000fe200078e0023 */
[----:B------:R-:W-:Y:S01]  /*3190*/  SEL R32, RZ, 0x1, P5 ;  /* 0x00000001ff207807 */ /* 0x000fe20002800000 */
[----:B------:R-:W-:Y:S01]  /*31a0*/  IMAD R33, R13, UR20, R33 ;  /* 0x000000140d217c24 */ /* 0x000fe2000f8e0221 */
[-C--:B------:R-:W-:Y:S01]  /*31b0*/  IADD3 R26, P5, PT, R41, R20.reuse, RZ ;  /* 0x00000014291a7210 */ /* 0x080fe20007fbe0ff */
[C---:B------:R-:W-:Y:S01]  /*31c0*/  IMAD R35, R13.reuse, UR22, R12 ;  /* 0x000000160d237c24 */ /* 0x040fe2000f8e020c */
[----:B------:R-:W-:Y:S01]  /*31d0*/  SEL R21, RZ, 0x1, P6 ;  /* 0x00000001ff157807 */ /* 0x000fe20003000000 */
[----:B------:R-:W-:Y:S01]  /*31e0*/  IMAD.WIDE.U32.X R12, R13, UR23, R36, P4 ;  /* 0x000000170d0c7c25 */ /* 0x000fe2000a0e0424 */
[----:B------:R-:W-:-:S03]  /*31f0*/  ISETP.GE.U32.AND P4, PT, R26, R20, PT ;  /* 0x000000141a00720c */ /* 0x000fc60003f86070 */
[----:B------:R-:W-:Y:S01]  /*3200*/  IMAD.X R27, R40, 0x1, R7, P5 ;  /* 0x00000001281b7824 */ /* 0x000fe200028e0607 */
[----:B------:R-:W-:Y:S01]  /*3210*/  IADD3 R7, P5, P6, R21, R30, R32 ;  /* 0x0000001e15077210 */ /* 0x000fe20007ebe020 */
[----:B------:R-:W-:-:S04]  /*3220*/  IMAD.WIDE.U32 R20, R0, UR33, RZ ;  /* 0x0000002100147c25 */ /* 0x000fc8000f8e00ff */
[----:B------:R-:W-:Y:S01]  /*3230*/  IMAD.IADD R34, R3, 0x1, R33 ;  /* 0x0000000103227824 */ /* 0x000fe200078e0221 */
[----:B------:R-:W-:Y:S01]  /*3240*/  IADD3.X R3, PT, PT, RZ, R31, RZ, P5, P6 ;  /* 0x0000001fff037210 */ /* 0x000fe20002fec4ff */
[----:B------:R-:W-:Y:S01]  /*3250*/  IMAD.IADD R32, R5, 0x1, R35 ;  /* 0x0000000105207824 */ /* 0x000fe200078e0223 */
[----:B------:R-:W-:Y:S01]  /*3260*/  ISETP.GE.U32.AND.EX P6, PT, R27, R40, PT, P4 ;  /* 0x000000281b00720c */ /* 0x000fe20003fc6140 */
[----:B------:R-:W-:Y:S01]  /*3270*/  IMAD R5, R6, UR34, RZ ;  /* 0x0000002206057c24 */ /* 0x000fe2000f8e02ff */
[----:B------:R-:W-:Y:S01]  /*3280*/  ISETP.GE.U32.AND.EX P1, PT, R34, R17, PT, P1 ;  /* 0x000000112200720c */ /* 0x000fe20003f26110 */
[----:B------:R-:W-:Y:S01]  /*3290*/  IMAD.WIDE.U32 R30, R6, UR33, RZ ;  /* 0x00000021061e7c25 */ /* 0x000fe2000f8e00ff */
[----:B------:R-:W-:Y:S02]  /*32a0*/  ISETP.GE.U32.AND.EX P2, PT, R32, R23, PT, P2 ;  /* 0x000000172000720c */ /* 0x000fe40003f46120 */
[----:B------:R-:W-:Y:S01]  /*32b0*/  SEL R23, RZ, 0x1, P3 ;  /* 0x00000001ff177807 */ /* 0x000fe20001800000 */
[----:B------:R-:W-:Y:S01]  /*32c0*/  IMAD.WIDE.U32 R20, P4, R6, UR34, R20 ;  /* 0x0000002206147c25 */ /* 0x000fe2000f880014 */
[----:B------:R-:W-:-:S03]  /*32d0*/  SEL R17, RZ, 0x1, P6 ;  /* 0x00000001ff117807 */ /* 0x000fc60003000000 */
[----:B------:R-:W-:Y:S01]  /*32e0*/  IMAD.WIDE.U32 R36, R6, UR33, R14 ;  /* 0x0000002106247c25 */ /* 0x000fe2000f8e000e */
[----:B------:R-:W-:-:S03]  /*32f0*/  IADD3 RZ, P5, PT, R31, R20, RZ ;  /* 0x000000141fff7210 */ /* 0x000fc60007fbe0ff */
[----:B------:R-:W-:Y:S01]  /*3300*/  IMAD R5, R0, UR33, R5 ;  /* 0x0000002100057c24 */ /* 0x000fe2000f8e0205 */
[----:B------:R-:W-:Y:S01]  /*3310*/  ISETP.GE.U32.AND P3, PT, R36, R14, PT ;  /* 0x0000000e2400720c */ /* 0x000fe20003f66070 */
[----:B------:R-:W-:Y:S01]  /*3320*/  IMAD.X R31, RZ, RZ, RZ, P4 ;  /* 0x000000ffff1f7224 */ /* 0x000fe200020e06ff */
[-C--:B------:R-:W-:Y:S01]  /*3330*/  IADD3 R20, P6, PT, R7, R36.reuse, RZ ;  /* 0x0000002407147210 */ /* 0x080fe20007fde0ff */
[----:B------:R-:W-:Y:S02]  /*3340*/  IMAD.IADD R14, R37, 0x1, R5 ;  /* 0x00000001250e7824 */ /* 0x000fe400078e0205 */
[----:B------:R-:W-:Y:S01]  /*3350*/  IMAD.WIDE.U32 R38, R0, UR35, RZ ;  /* 0x0000002300267c25 */ /* 0x000fe2000f8e00ff */
[----:B------:R-:W-:Y:S02]  /*3360*/  ISETP.GE.U32.AND P4, PT, R20, R36, PT ;  /* 0x000000241400720c */ /* 0x000fe40003f86070 */
[C---:B------:R-:W-:Y:S01]  /*3370*/  ISETP.GE.U32.AND.EX P3, PT, R14.reuse, R15, PT, P3 ;  /* 0x0000000f0e00720c */ /* 0x040fe20003f66130 */
[----:B------:R-:W-:-:S02]  /*3380*/  IMAD.X R3, R14, 0x1, R3, P6 ;  /* 0x000000010e037824 */ /* 0x000fc400030e0603 */
[----:B------:R-:W-:Y:S01]  /*3390*/  IMAD.MOV.U32 R30, RZ, RZ, R21 ;  /* 0x000000ffff1e7224 */ /* 0x000fe200078e0015 */
[----:B------:R-:W-:Y:S01]  /*33a0*/  SEL R7, RZ, 0x1, P3 ;  /* 0x00000001ff077807 */ /* 0x000fe20001800000 */
[----:B------:R-:W-:Y:S01]  /*33b0*/  IMAD.WIDE.U32 R38, P6, R6, UR36, R38 ;  /* 0x0000002406267c25 */ /* 0x000fe2000f8c0026 */
[----:B------:R-:W-:-:S03]  /*33c0*/  ISETP.GE.U32.AND.EX P4, PT, R3, R14, PT, P4 ;  /* 0x0000000e0300720c */ /* 0x000fc60003f86140 */
[----:B------:R-:W-:Y:S01]  /*33d0*/  IMAD.WIDE.U32.X R14, R0, UR34, R30, P5 ;  /* 0x00000022000e7c25 */ /* 0x000fe2000a8e041e */
[----:B------:R-:W-:Y:S02]  /*33e0*/  SEL R5, RZ, 0x1, P4 ;  /* 0x00000001ff057807 */ /* 0x000fe40002000000 */
[----:B------:R-:W-:Y:S01]  /*33f0*/  IADD3 R21, P3, P4, R17, R24, R23 ;  /* 0x0000001811157210 */ /* 0x000fe20007c7e017 */
[C---:B------:R-:W-:Y:S01]  /*3400*/  IMAD.WIDE.U32 R36, R6.reuse, UR35, RZ ;  /* 0x0000002306247c25 */ /* 0x040fe2000f8e00ff */
[----:B------:R-:W-:Y:S02]  /*3410*/  SEL R17, RZ, 0x1, P0 ;  /* 0x00000001ff117807 */ /* 0x000fe40000000000 */
[----:B------:R-:W-:Y:S01]  /*3420*/  IADD3.X R25, PT, PT, RZ, R25, RZ, P3, P4 ;  /* 0x00000019ff197210 */ /* 0x000fe20001fe84ff */
[----:B------:R-:W-:Y:S01]  /*3430*/  IMAD.X R31, RZ, RZ, RZ, P6 ;  /* 0x000000ffff1f7224 */ /* 0x000fe200030e06ff */
[----:B------:R-:W-:Y:S01]  /*3440*/  IADD3 R5, P4, P6, R5, R14, R7 ;  /* 0x0000000e05057210 */ /* 0x000fe20007e9e007 */
[C---:B------:R-:W-:Y:S01]  /*3450*/  IMAD R7, R6.reuse, UR36, RZ ;  /* 0x0000002406077c24 */ /* 0x040fe2000f8e02ff */
[----:B------:R-:W-:Y:S01]  /*3460*/  IADD3 RZ, P5, PT, R37, R38, RZ ;  /* 0x0000002625ff7210 */ /* 0x000fe20007fbe0ff */
[----:B------:R-:W-:Y:S01]  /*3470*/  IMAD.WIDE.U32 R36, R6, UR35, R26 ;  /* 0x0000002306247c25 */ /* 0x000fe2000f8e001a */
[----:B------:R-:W-:-:S02]  /*3480*/  IADD3.X R15, PT, PT, RZ, R15, RZ, P4, P6 ;  /* 0x0000000fff0f7210 */ /* 0x000fc400027ec4ff */
[----:B------:R-:W-:Y:S01]  /*3490*/  IADD3 R24, P0, PT, R21, R8, RZ ;  /* 0x0000000815187210 */ /* 0x000fe20007f1e0ff */
[----:B------:R-:W-:Y:S01]  /*34a0*/  IMAD R7, R0, UR35, R7 ;  /* 0x0000002300077c24 */ /* 0x000fe2000f8e0207 */
[----:B------:R-:W-:Y:S01]  /*34b0*/  ISETP.GE.U32.AND P3, PT, R36, R26, PT ;  /* 0x0000001a2400720c */ /* 0x000fe20003f66070 */
[----:B------:R-:W-:Y:S01]  /*34c0*/  IMAD.MOV.U32 R30, RZ, RZ, R39 ;  /* 0x000000ffff1e7224 */ /* 0x000fe200078e0027 */
[----:B------:R-:W-:Y:S01]  /*34d0*/  IADD3 R14, P6, PT, R5, R36, RZ ;  /* 0x00000024050e7210 */ /* 0x000fe20007fde0ff */
[----:B------:R-:W-:Y:S01]  /*34e0*/  IMAD.IADD R26, R37, 0x1, R7 ;  /* 0x00000001251a7824 */ /* 0x000fe200078e0207 */
[----:B------:R-:W-:Y:S01]  /*34f0*/  ISETP.GE.U32.AND P4, PT, R24, R8, PT ;  /* 0x000000081800720c */ /* 0x000fe20003f86070 */
[----:B------:R-:W-:Y:S01]  /*3500*/  IMAD.X R25, R22, 0x1, R25, P0 ;  /* 0x0000000116197824 */ /* 0x000fe200000e0619 */
[----:B------:R-:W-:Y:S01]  /*3510*/  ISETP.GE.U32.AND P0, PT, R14, R36, PT ;  /* 0x000000240e00720c */ /* 0x000fe20003f06070 */
[C---:B------:R-:W-:Y:S01]  /*3520*/  IMAD.X R5, R26.reuse, 0x1, R15, P6 ;  /* 0x000000011a057824 */ /* 0x040fe200030e060f */
[----:B------:R-:W-:Y:S01]  /*3530*/  ISETP.GE.U32.AND.EX P3, PT, R26, R27, PT, P3 ;  /* 0x0000001b1a00720c */ /* 0x000fe20003f66130 */
[----:B------:R-:W-:Y:S01]  /*3540*/  IMAD.WIDE.U32 R38, R0, UR37, RZ ;  /* 0x0000002500267c25 */ /* 0x000fe2000f8e00ff */
[----:B------:R-:W-:-:S02]  /*3550*/  ISETP.GE.U32.AND.EX P4, PT, R25, R22, PT, P4 ;  /* 0x000000161900720c */ /* 0x000fc40003f86140 */
[----:B------:R-:W-:Y:S01]  /*3560*/  ISETP.GE.U32.AND.EX P0, PT, R5, R26, PT, P0 ;  /* 0x0000001a0500720c */ /* 0x000fe20003f06100 */
[C---:B------:R-:W-:Y:S01]  /*3570*/  IMAD.WIDE.U32 R26, R6.reuse, UR37, RZ ;  /* 0x00000025061a7c25 */ /* 0x040fe2000f8e00ff */
[----:B------:R-:W-:Y:S02]  /*3580*/  SEL R8, RZ, 0x1, P3 ;  /* 0x00000001ff087807 */ /* 0x000fe40001800000 */
[----:B------:R-:W-:Y:S01]  /*3590*/  SEL R7, RZ, 0x1, P0 ;  /* 0x00000001ff077807 */ /* 0x000fe20000000000 */
[----:B------:R-:W-:Y:S01]  /*35a0*/  IMAD.WIDE.U32 R38, P6, R6, UR38, R38 ;  /* 0x0000002606267c25 */ /* 0x000fe2000f8c0026 */
[----:B------:R-:W-:-:S03]  /*35b0*/  SEL R15, RZ, 0x1, P4 ;  /* 0x00000001ff0f7807 */ /* 0x000fc60002000000 */
[----:B------:R-:W-:Y:S01]  /*35c0*/  IMAD.WIDE.U32.X R30, R0, UR36, R30, P5 ;  /* 0x00000024001e7c25 */ /* 0x000fe2000a8e041e */
[----:B------:R-:W-:Y:S02]  /*35d0*/  IADD3 RZ, P4, PT, R27, R38, RZ ;  /* 0x000000261bff7210 */ /* 0x000fe40007f9e0ff */
[----:B------:R-:W-:Y:S01]  /*35e0*/  IADD3 R15, P0, P3, R15, R18, R17 ;  /* 0x000000120f0f7210 */ /* 0x000fe20007b1e011 */
[C---:B------:R-:W-:Y:S02]  /*35f0*/  IMAD R21, R6.reuse, UR38, RZ ;  /* 0x0000002606157c24 */ /* 0x040fe4000f8e02ff */
[----:B------:R-:W-:Y:S01]  /*3600*/  IMAD.X R23, RZ, RZ, RZ, P6 ;  /* 0x000000ffff177224 */ /* 0x000fe200030e06ff */
[----:B------:R-:W-:Y:S01]  /*3610*/  IADD3 R7, P5, P6, R7, R30, R8 ;  /* 0x0000001e07077210 */ /* 0x000fe20007ebe008 */
[----:B------:R-:W-:Y:S01]  /*3620*/  IMAD.WIDE.U32 R26, R6, UR37, R24 ;  /* 0x00000025061a7c25 */ /* 0x000fe2000f8e0018 */
[----:B------:R-:W-:Y:S02]  /*3630*/  IADD3.X R17, PT, PT, RZ, R19, RZ, P0, P3 ;  /* 0x00000013ff117210 */ /* 0x000fe400007e64ff */
[----:B------:R-:W-:Y:S01]  /*3640*/  IADD3.X R8, PT, PT, RZ, R31, RZ, P5, P6 ;  /* 0x0000001fff087210 */ /* 0x000fe20002fec4ff */
[----:B------:R-:W-:Y:S01]  /*3650*/  IMAD R21, R0, UR37, R21 ;  /* 0x0000002500157c24 */ /* 0x000fe2000f8e0215 */
[----:B------:R-:W-:Y:S01]  /*3660*/  IADD3 R30, P5, PT, R7, R26, RZ ;  /* 0x0000001a071e7210 */ /* 0x000fe20007fbe0ff */
[----:B------:R-:W-:Y:S01]  /*3670*/  IMAD.MOV.U32 R22, RZ, RZ, R39 ;  /* 0x000000ffff167224 */ /* 0x000fe200078e0027 */
[----:B------:R-:W-:Y:S01]  /*3680*/  ISETP.GE.U32.AND P0, PT, R26, R24, PT ;  /* 0x000000181a00720c */ /* 0x000fe20003f06070 */
[----:B------:R-:W-:Y:S01]  /*3690*/  IMAD.IADD R7, R27, 0x1, R21 ;  /* 0x000000011b077824 */ /* 0x000fe200078e0215 */
[----:B------:R-:W-:Y:S01]  /*36a0*/  ISETP.GE.U32.AND P3, PT, R30, R26, PT ;  /* 0x0000001a1e00720c */ /* 0x000fe20003f66070 */
[----:B------:R-:W-:-:S03]  /*36b0*/  IMAD.WIDE.U32.X R26, R0, UR38, R22, P4 ;  /* 0x00000026001a7c25 */ /* 0x000fc6000a0e0416 */
[C---:B------:R-:W-:Y:S01]  /*36c0*/  ISETP.GE.U32.AND.EX P0, PT, R7.reuse, R25, PT, P0 ;  /* 0x000000190700720c */ /* 0x040fe20003f06100 */
[----:B------:R-:W-:Y:S01]  /*36d0*/  IMAD.X R31, R7, 0x1, R8, P5 ;  /* 0x00000001071f7824 */ /* 0x000fe200028e0608 */
[-C--:B------:R-:W-:Y:S01]  /*36e0*/  IADD3 R22, P5, PT, R15, R2.reuse, RZ ;  /* 0x000000020f167210 */ /* 0x080fe20007fbe0ff */
[----:B------:R-:W-:Y:S01]  /*36f0*/  IMAD.WIDE.U32 R36, R0, UR39, RZ ;  /* 0x0000002700247c25 */ /* 0x000fe2000f8e00ff */
[----:B------:R-:W-:Y:S02]  /*3700*/  SEL R8, RZ, 0x1, P1 ;  /* 0x00000001ff087807 */ /* 0x000fe40000800000 */
[----:B------:R-:W-:Y:S01]  /*3710*/  ISETP.GE.U32.AND.EX P3, PT, R31, R7, PT, P3 ;  /* 0x000000071f00720c */ /* 0x000fe20003f66130 */
[----:B------:R-:W-:Y:S01]  /*3720*/  IMAD.X R23, R34, 0x1, R17, P5 ;  /* 0x0000000122177824 */ /* 0x000fe200028e0611 */
[----:B------:R-:W-:Y:S01]  /*3730*/  ISETP.GE.U32.AND P5, PT, R22, R2, PT ;  /* 0x000000021600720c */ /* 0x000fe20003fa6070 */
[----:B------:R-:W-:Y:S01]  /*3740*/  IMAD.WIDE.U32 R18, R6, UR39, RZ ;  /* 0x0000002706127c25 */ /* 0x000fe2000f8e00ff */
[----:B------:R-:W-:-:S02]  /*3750*/  SEL R2, RZ, 0x1, P0 ;  /* 0x00000001ff027807 */ /* 0x000fc40000000000 */
[----:B------:R-:W-:Y:S01]  /*3760*/  SEL R7, RZ, 0x1, P3 ;  /* 0x00000001ff077807 */ /* 0x000fe20001800000 */
[C---:B------:R-:W-:Y:S01]  /*3770*/  IMAD.WIDE.U32 R36, P6, R6.reuse, UR40, R36 ;  /* 0x0000002806247c25 */ /* 0x040fe2000f8c0024 */
[----:B------:R-:W-:Y:S02]  /*3780*/  ISETP.GE.U32.AND.EX P0, PT, R23, R34, PT, P5 ;  /* 0x000000221700720c */ /* 0x000fe40003f06150 */
[----:B------:R-:W-:Y:S01]  /*3790*/  IADD3 R7, P3, P5, R7, R26, R2 ;  /* 0x0000001a07077210 */ /* 0x000fe20007d7e002 */
[C---:B------:R-:W-:Y:S01]  /*37a0*/  IMAD R15, R6.reuse, UR40, RZ ;  /* 0x00000028060f7c24 */ /* 0x040fe2000f8e02ff */
[----:B------:R-:W-:Y:S01]  /*37b0*/  IADD3 RZ, P4, PT, R19, R36, RZ ;  /* 0x0000002413ff7210 */ /* 0x000fe20007f9e0ff */
[----:B------:R-:W-:Y:S01]  /*37c0*/  IMAD.WIDE.U32 R24, R6, UR39, R22 ;  /* 0x0000002706187c25 */ /* 0x000fe2000f8e0016 */
[----:B------:R-:W-:-:S03]  /*37d0*/  IADD3.X R26, PT, PT, RZ, R27, RZ, P3, P5 ;  /* 0x0000001bff1a7210 */ /* 0x000fc60001fea4ff */
[----:B------:R-:W-:Y:S01]  /*37e0*/  IMAD R17, R0, UR39, R15 ;  /* 0x0000002700117c24 */ /* 0x000fe2000f8e020f */
[----:B------:R-:W-:Y:S01]  /*37f0*/  SEL R15, RZ, 0x1, P0 ;  /* 0x00000001ff0f7807 */ /* 0x000fe20000000000 */
[----:B------:R-:W-:Y:S01]  /*3800*/  IMAD.X R19, RZ, RZ, RZ, P6 ;  /* 0x000000ffff137224 */ /* 0x000fe200030e06ff */
[----:B------:R-:W-:Y:S01]  /*3810*/  IADD3 R2, P6, PT, R7, R24, RZ ;  /* 0x0000001807027210 */ /* 0x000fe20007fde0ff */
[----:B------:R-:W-:Y:S01]  /*3820*/  IMAD.IADD R7, R25, 0x1, R17 ;  /* 0x0000000119077824 */ /* 0x000fe200078e0211 */
[----:B------:R-:W-:Y:S01]  /*3830*/  IADD3 R15, P3, P5, R15, R10, R8 ;  /* 0x0000000a0f0f7210 */ /* 0x000fe20007d7e008 */
[----:B------:R-:W-:Y:S01]  /*3840*/  IMAD.MOV.U32 R18, RZ, RZ, R37 ;  /* 0x000000ffff127224 */ /* 0x000fe200078e0025 */
[----:B------:R-:W-:Y:S01]  /*3850*/  ISETP.GE.U32.AND P1, PT, R24, R22, PT ;  /* 0x000000161800720c */ /* 0x000fe20003f26070 */
[----:B------:R-:W-:Y:S01]  /*3860*/  IMAD.X R33, R7, 0x1, R26, P6 ;  /* 0x0000000107217824 */ /* 0x000fe200030e061a */
[----:B------:R-:W-:Y:S01]  /*3870*/  ISETP.GE.U32.AND P0, PT, R2, R24, PT ;  /* 0x000000180200720c */ /* 0x000fe20003f06070 */
[----:B------:R-:W-:Y:S01]  /*3880*/  IMAD.WIDE.U32 R24, R0, UR41, RZ ;  /* 0x0000002900187c25 */ /* 0x000fe2000f8e00ff */
[----:B------:R-:W-:-:S02]  /*3890*/  IADD3.X R11, PT, PT, RZ, R11, RZ, P3, P5 ;  /* 0x0000000bff0b7210 */ /* 0x000fc40001fea4ff */
[----:B------:R-:W-:Y:S01]  /*38a0*/  IADD3 R10, P3, PT, R15, R4, RZ ;  /* 0x000000040f0a7210 */ /* 0x000fe20007f7e0ff */
[----:B------:R-:W-:Y:S01]  /*38b0*/  IMAD.WIDE.U32.X R18, R0, UR40, R18, P4 ;  /* 0x0000002800127c25 */ /* 0x000fe2000a0e0412 */
[----:B------:R-:W-:Y:S02]  /*38c0*/  ISETP.GE.U32.AND.EX P1, PT, R7, R23, PT, P1 ;  /* 0x000000170700720c */ /* 0x000fe40003f26110 */
[----:B------:R-:W-:Y:S01]  /*38d0*/  ISETP.GE.U32.AND.EX P0, PT, R33, R7, PT, P0 ;  /* 0x000000072100720c */ /* 0x000fe20003f06100 */
[----:B------:R-:W-:Y:S01]  /*38e0*/  IMAD.X R11, R32, 0x1, R11, P3 ;  /* 0x00000001200b7824 */ /* 0x000fe200018e060b */
[----:B------:R-:W-:Y:S01]  /*38f0*/  SEL R8, RZ, 0x1, P1 ;  /* 0x00000001ff087807 */ /* 0x000fe20000800000 */
[C---:B------:R-:W-:Y:S01]  /*3900*/  IMAD R17, R6.reuse, UR42, RZ ;  /* 0x0000002a06117c24 */ /* 0x040fe2000f8e02ff */
[----:B------:R-:W-:Y:S01]  /*3910*/  SEL R15, RZ, 0x1, P0 ;  /* 0x00000001ff0f7807 */ /* 0x000fe20000000000 */
[----:B------:R-:W-:-:S03]  /*3920*/  IMAD.WIDE.U32 R24, P5, R6, UR42, R24 ;  /* 0x0000002a06187c25 */ /* 0x000fc6000f8a0018 */
[----:B------:R-:W-:Y:S01]  /*3930*/  IADD3 R15, P0, P1, R15, R18, R8 ;  /* 0x000000120f0f7210 */ /* 0x000fe2000791e008 */
[----:B------:R-:W-:-:S04]  /*3940*/  IMAD.WIDE.U32 R26, R6, UR41, R10 ;  /* 0x00000029061a7c25 */ /* 0x000fc8000f8e000a */
[----:B------:R-:W-:Y:S01]  /*3950*/  IMAD R21, R0, UR41, R17 ;  /* 0x0000002900157c24 */ /* 0x000fe2000f8e0211 */
[----:B------:R-:W-:Y:S01]  /*3960*/  IADD3.X R17, PT, PT, RZ, R19, RZ, P0, P1 ;  /* 0x00000013ff117210 */ /* 0x000fe200007e24ff */
[----:B------:R-:W-:Y:S01]  /*3970*/  IMAD.X R7, RZ, RZ, RZ, P5 ;  /* 0x000000ffff077224 */ /* 0x000fe200028e06ff */
[----:B------:R-:W-:Y:S01]  /*3980*/  IADD3 R18, P5, PT, R15, R26, RZ ;  /* 0x0000001a0f127210 */ /* 0x000fe20007fbe0ff */
[----:B------:R-:W-:Y:S01]  /*3990*/  IMAD.IADD R8, R27, 0x1, R21 ;  /* 0x000000011b087824 */ /* 0x000fe200078e0215 */
[----:B------:R-:W-:Y:S01]  /*39a0*/  ISETP.GE.U32.AND P1, PT, R10, R4, PT ;  /* 0x000000040a00720c */ /* 0x000fe20003f26070 */
[----:B------:R-:W-:Y:S01]  /*39b0*/  IMAD.WIDE.U32 R22, R6, UR41, RZ ;  /* 0x0000002906167c25 */ /* 0x000fe2000f8e00ff */
[----:B------:R-:W-:Y:S02]  /*39c0*/  ISETP.GE.U32.AND P3, PT, R26, R10, PT ;  /* 0x0000000a1a00720c */ /* 0x000fe40003f66070 */
[----:B------:R-:W-:Y:S01]  /*39d0*/  ISETP.GE.U32.AND P0, PT, R18, R26, PT ;  /* 0x0000001a1200720c */ /* 0x000fe20003f06070 */
[----:B------:R-:W-:Y:S01]  /*39e0*/  IMAD.X R17, R8, 0x1, R17, P5 ;  /* 0x0000000108117824 */ /* 0x000fe200028e0611 */
[----:B------:R-:W-:Y:S01]  /*39f0*/  IADD3 RZ, P4, PT, R23, R24, RZ ;  /* 0x0000001817ff7210 */ /* 0x000fe20007f9e0ff */
[----:B------:R-:W-:Y:S01]  /*3a00*/  IMAD.MOV.U32 R6, RZ, RZ, R25 ;  /* 0x000000ffff067224 */ /* 0x000fe200078e0019 */
[----:B------:R-:W-:-:S02]  /*3a10*/  ISETP.GE.U32.AND.EX P1, PT, R11, R32, PT, P1 ;  /* 0x000000200b00720c */ /* 0x000fc40003f26110 */
[----:B------:R-:W-:Y:S01]  /*3a20*/  ISETP.GE.U32.AND.EX P3, PT, R8, R11, PT, P3 ;  /* 0x0000000b0800720c */ /* 0x000fe20003f66130 */
[----:B------:R-:W-:Y:S01]  /*3a30*/  IMAD.WIDE.U32.X R6, R0, UR42, R6, P4 ;  /* 0x0000002a00067c25 */ /* 0x000fe2000a0e0406 */
[----:B------:R-:W-:Y:S02]  /*3a40*/  ISETP.GE.U32.AND.EX P0, PT, R17, R8, PT, P0 ;  /* 0x000000081100720c */ /* 0x000fe40003f06100 */
[----:B------:R-:W-:Y:S02]  /*3a50*/  SEL R0, RZ, 0x1, P2 ;  /* 0x00000001ff007807 */ /* 0x000fe40001000000 */
[----:B------:R-:W-:Y:S02]  /*3a60*/  SEL R15, RZ, 0x1, P1 ;  /* 0x00000001ff0f7807 */ /* 0x000fe40000800000 */
[----:B------:R-:W-:Y:S02]  /*3a70*/  SEL R22, RZ, 0x1, P3 ;  /* 0x00000001ff167807 */ /* 0x000fe40001800000 */
[----:B------:R-:W-:-:S02]  /*3a80*/  SEL R11, RZ, 0x1, P0 ;  /* 0x00000001ff0b7807 */ /* 0x000fc40000000000 */
[----:B------:R-:W-:Y:S02]  /*3a90*/  IADD3 R15, P0, P1, R15, R12, R0 ;  /* 0x0000000c0f0f7210 */ /* 0x000fe4000791e000 */
        /* <DEDUP_REMOVED lines=9> */
[----:B------:R-:W-:Y:S01]  /*3b30*/  MOV R7, R22 ;  /* 0x0000001600077202 */ /* 0x000fe20000000f00 */
        /* <DEDUP_REMOVED lines=54> */
.L_x_9:
[----:B------:R-:W-:-:S04]  /*3ea0*/  ISETP.GT.U32.AND P0, PT, R7, R0, PT ;  /* 0x000000000700720c */ /* 0x000fc80003f04070 */
[----:B------:R-:W-:-:S13]  /*3eb0*/  ISETP.GT.U32.AND.EX P0, PT, R11, R4, PT, P0 ;  /* 0x000000040b00720c */ /* 0x000fda0003f04100 */
[----:B------:R-:W-:Y:S05]  /*3ec0*/  @!P0 BREAK.RELIABLE B1 ;  /* 0x0000000000018942 */ /* 0x000fea0003800100 */
[----:B------:R-:W-:Y:S05]  /*3ed0*/  @!P0 BRA `(.L_x_11) ;  /* 0x0000000000ec8947 */ /* 0x000fea0003800000 */
.L_x_10:
[----:B------:R-:W-:Y:S05]  /*3ee0*/  BSYNC.RELIABLE B1 ;  /* 0x0000000000017941 */ /* 0x000fea0003800100 */
.L_x_8:
[----:B------:R-:W-:Y:S01]  /*3ef0*/  ISETP.GE.U32.AND P0, PT, R28, UR7, PT ;  /* 0x000000071c007c0c */ /* 0x000fe2000bf06070 */
[----:B------:R-:W-:Y:S01]  /*3f00*/  IMAD.U32 R0, RZ, RZ, UR30 ;  /* 0x0000001eff007e24 */ /* 0x000fe2000f8e00ff */
[C---:B------:R-:W-:Y:S01]  /*3f10*/  ISETP.EQ.U32.AND P1, PT, R16.reuse, UR29, PT ;  /* 0x0000001d10007c0c */ /* 0x040fe2000bf22070 */
[----:B------:R-:W-:Y:S01]  /*3f20*/  IMAD.U32 R4, RZ, RZ, UR32 ;  /* 0x00000020ff047e24 */ /* 0x000fe2000f8e00ff */
[----:B------:R-:W-:Y:S01]  /*3f30*/  ISETP.GE.U32.AND.EX P0, PT, R29, UR28, PT, P0 ;  /* 0x0000001c1d007c0c */ /* 0x000fe2000bf06100 */
[----:B------:R-:W-:Y:S01]  /*3f40*/  IMAD.U32 R6, RZ, RZ, UR36 ;  /* 0x00000024ff067e24 */ /* 0x000fe2000f8e00ff */
[----:B------:R-:W-:Y:S01]  /*3f50*/  ISETP.LT.U32.AND P2, PT, R16, UR29, PT ;  /* 0x0000001d10007c0c */ /* 0x000fe2000bf41070 */
[----:B------:R-:W-:Y:S01]  /*3f60*/  IMAD.U32 R8, RZ, RZ, UR40 ;  /* 0x00000028ff087e24 */ /* 0x000fe2000f8e00ff */
[----:B------:R-:W-:Y:S01]  /*3f70*/  ISETP.EQ.AND.EX P1, PT, R9, UR30, !P0, P1 ;  /* 0x0000001e09007c0c */ /* 0x000fe2000c722310 */
[----:B------:R-:W-:Y:S01]  /*3f80*/  IMAD.U32 R10, RZ, RZ, UR42 ;  /* 0x0000002aff0a7e24 */ /* 0x000fe2000f8e00ff */
        /* <DEDUP_REMOVED lines=23> */
[----:B------:R-:W-:Y:S02]  /*4100*/  IADD3.X R4, PT, PT, R3, -0x1, ~R4, P4, P5 ;  /* 0xffffffff03047810 */ /* 0x000fe400027eac04 */
[----:B------:R-:W-:Y:S02]  /*4110*/  ISETP.EQ.U32.AND P4, PT, R18, UR39, PT ;  /* 0x0000002712007c0c */ /* 0x000fe4000bf82070 */
[----:B------:R-:W-:-:S02]  /*4120*/  ISETP.LT.U32.OR.EX P1, PT, R33, UR38, P1, P2 ;  /* 0x0000002621007c0c */ /* 0x000fc40008f21520 */
[----:B------:R-:W-:Y:S02]  /*4130*/  SEL R3, RZ, 0x1, !P0 ;  /* 0x00000001ff037807 */ /* 0x000fe40004000000 */
[----:B------:R-:W-:Y:S02]  /*4140*/  ISETP.LT.U32.AND P0, PT, R18, UR39, PT ;  /* 0x0000002712007c0c */ /* 0x000fe4000bf01070 */
[C---:B------:R-:W-:Y:S02]  /*4150*/  ISETP.EQ.AND.EX P4, PT, R17.reuse, UR40, P1, P4 ;  /* 0x0000002811007c0c */ /* 0x040fe40008f82340 */
[----:B------:R-:W-:Y:S02]  /*4160*/  IADD3 R14, P6, P5, R14, -UR33, -R7 ;  /* 0x800000210e0e7c10 */ /* 0x000fe4000fdde807 */
[----:B------:R-:W-:Y:S02]  /*4170*/  ISETP.LT.U32.OR.EX P0, PT, R17, UR40, P4, P0 ;  /* 0x0000002811007c0c */ /* 0x000fe4000a701500 */
[----:B------:R-:W-:-:S02]  /*4180*/  IADD3.X R0, PT, PT, R5, -0x1, ~R0, P6, P5 ;  /* 0xffffffff05007810 */ /* 0x000fc400037eac00 */
[----:B------:R-:W-:Y:S02]  /*4190*/  IADD3 R30, P2, P5, R30, -UR35, -R3 ;  /* 0x800000231e1e7c10 */ /* 0x000fe4000fd5e803 */
[----:B------:R-:W-:Y:S02]  /*41a0*/  SEL R7, RZ, 0x1, !P3 ;  /* 0x00000001ff077807 */ /* 0x000fe40005800000 */
[----:B------:R-:W-:Y:S02]  /*41b0*/  SEL R5, RZ, 0x1, !P1 ;  /* 0x00000001ff057807 */ /* 0x000fe40004800000 */
[----:B------:R-:W-:Y:S02]  /*41c0*/  SEL R3, RZ, 0x1, !P0 ;  /* 0x00000001ff037807 */ /* 0x000fe40004000000 */
[----:B------:R-:W-:Y:S01]  /*41d0*/  IADD3.X R31, PT, PT, R31, -0x1, ~R6, P2, P5 ;  /* 0xffffffff1f1f7810 */ /* 0x000fe200017eac06 */
[----:B------:R-:W-:Y:S01]  /*41e0*/  IMAD.U32 R6, RZ, RZ, UR38 ;  /* 0x00000026ff067e24 */ /* 0x000fe2000f8e00ff */
[----:B------:R-:W-:-:S02]  /*41f0*/  IADD3 R2, P1, P2, R2, -UR37, -R7 ;  /* 0x8000002502027c10 */ /* 0x000fc4000fa3e807 */
[----:B------:R-:W-:Y:S01]  /*4200*/  IADD3 R18, P3, P4, R18, -UR39, -R5 ;  /* 0x8000002712127c10 */ /* 0x000fe2000fc7e805 */
[----:B------:R-:W-:Y:S01]  /*4210*/  IMAD.MOV.U32 R5, RZ, RZ, R0 ;  /* 0x000000ffff057224 */ /* 0x000fe200078e0000 */
[----:B------:R-:W-:Y:S01]  /*4220*/  IADD3 R22, P5, P6, R22, -UR41, -R3 ;  /* 0x8000002916167c10 */ /* 0x000fe2000febe803 */
[----:B------:R-:W-:Y:S01]  /*4230*/  IMAD.MOV.U32 R3, RZ, RZ, R4 ;  /* 0x000000ffff037224 */ /* 0x000fe200078e0004 */
[----:B------:R-:W-:Y:S02]  /*4240*/  IADD3 R28, P0, PT, R28, -UR7, RZ ;  /* 0x800000071c1c7c10 */ /* 0x000fe4000ff1e0ff */
[----:B------:R-:W-:Y:S02]  /*4250*/  IADD3.X R33, PT, PT, R33, -0x1, ~R6, P1, P2 ;  /* 0xffffffff21217810 */ /* 0x000fe40000fe4c06 */
[----:B------:R-:W-:Y:S02]  /*4260*/  IADD3.X R29, PT, PT, R29, ~UR28, RZ, P0, !PT ;  /* 0x8000001c1d1d7c10 */ /* 0x000fe400087fe4ff */
[----:B------:R-:W-:-:S02]  /*4270*/  IADD3.X R17, PT, PT, R17, -0x1, ~R8, P3, P4 ;  /* 0xffffffff11117810 */ /* 0x000fc40001fe8c08 */
[----:B------:R-:W-:-:S07]  /*4280*/  IADD3.X R23, PT, PT, R23, -0x1, ~R10, P5, P6 ;  /* 0xffffffff17177810 */ /* 0x000fce0002fecc0a */
.L_x_11:
[----:B------:R-:W-:Y:S05]  /*4290*/  BSYNC.RECONVERGENT B0 ;  /* 0x0000000000007941 */ /* 0x000fea0003800200 */
.L_x_7:
[----:B------:R-:W-:Y:S05]  /*42a0*/  WARPSYNC.ALL ;  /* 0x0000000000007948 */ /* 0x000fea0003800000 */
[----:B------:R-:W-:Y:S02]  /*42b0*/  IMAD.MOV.U32 R11, RZ, RZ, R5 ;  /* 0x000000ffff0b7224 */ /* 0x000fe400078e0005 */
[----:B------:R-:W-:Y:S02]  /*42c0*/  IMAD.MOV.U32 R6, RZ, RZ, R2 ;  /* 0x000000ffff067224 */ /* 0x000fe400078e0002 */
[----:B------:R-:W-:Y:S02]  /*42d0*/  IMAD.MOV.U32 R7, RZ, RZ, R33 ;  /* 0x000000ffff077224 */ /* 0x000fe400078e0021 */
[----:B------:R-:W-:-:S02]  /*42e0*/  IMAD.MOV.U32 R4, RZ, RZ, R30 ;  /* 0x000000ffff047224 */ /* 0x000fc400078e001e */
[----:B------:R-:W-:Y:S02]  /*42f0*/  IMAD.MOV.U32 R5, RZ, RZ, R31 ;  /* 0x000000ffff057224 */ /* 0x000fe400078e001f */
[----:B------:R-:W-:Y:S02]  /*4300*/  IMAD.MOV.U32 R10, RZ, RZ, R14 ;  /* 0x000000ffff0a7224 */ /* 0x000fe400078e000e */
[----:B------:R-:W-:Y:S01]  /*4310*/  IMAD.MOV.U32 R15, RZ, RZ, R9 ;  /* 0x000000ffff0f7224 */ /* 0x000fe200078e0009 */
[----:B------:R0:W-:Y:S01]  /*4320*/  STL.128 [R1+0x20], R4 ;  /* 0x0000200401007387 */ /* 0x0001e20000100c00 */
[----:B------:R-:W-:Y:S02]  /*4330*/  IMAD.MOV.U32 R14, RZ, RZ, R16 ;  /* 0x000000ffff0e7224 */ /* 0x000fe400078e0010 */
[----:B------:R-:W-:Y:S02]  /*4340*/  IMAD.MOV.U32 R12, RZ, RZ, R28 ;  /* 0x000000ffff0c7224 */ /* 0x000fe400078e001c */
[----:B------:R-:W-:-:S02]  /*4350*/  IMAD.MOV.U32 R13, RZ, RZ, R29 ;  /* 0x000000ffff0d7224 */ /* 0x000fc400078e001d */
[----:B------:R-:W-:Y:S02]  /*4360*/  IMAD.MOV.U32 R8, RZ, RZ, R20 ;  /* 0x000000ffff087224 */ /* 0x000fe400078e0014 */
[----:B------:R-:W-:Y:S01]  /*4370*/  IMAD.MOV.U32 R9, RZ, RZ, R3 ;  /* 0x000000ffff097224 */ /* 0x000fe200078e0003 */
[----:B------:R1:W-:Y:S04]  /*4380*/  STL.128 [R1], R12 ;  /* 0x0000000c01007387 */ /* 0x0003e80000100c00 */
[----:B------:R1:W-:Y:S01]  /*4390*/  STL.128 [R1+0x10], R8 ;  /* 0x0000100801007387 */ /* 0x0003e20000100c00 */
[----:B0-----:R-:W-:Y:S02]  /*43a0*/  IMAD.MOV.U32 R6, RZ, RZ, R22 ;  /* 0x000000ffff067224 */ /* 0x001fe400078e0016 */
[----:B------:R-:W-:-:S02]  /*43b0*/  IMAD.MOV.U32 R7, RZ, RZ, R23 ;  /* 0x000000ffff077224 */ /* 0x000fc400078e0017 */
[----:B------:R-:W-:Y:S02]  /*43c0*/  IMAD.MOV.U32 R4, RZ, RZ, R18 ;  /* 0x000000ffff047224 */ /* 0x000fe400078e0012 */
[----:B------:R-:W-:-:S05]  /*43d0*/  IMAD.MOV.U32 R5, RZ, RZ, R17 ;  /* 0x000000ffff057224 */ /* 0x000fca00078e0011 */
[----:B------:R1:W-:Y:S02]  /*43e0*/  STL.128 [R1+0x30], R4 ;  /* 0x0000300401007387 */ /* 0x0003e40000100c00 */
.L_x_12:
[----:B------:R-:W-:Y:S05]  /*43f0*/  BRA `(.L_x_12) ;  /* 0xfffffffc00fc7947 */ /* 0x000fea000383ffff */
.L_x_13:
[----:B------:R-:W-:-:S00]  /*4400*/  BRA `(.L_x_13) ;  /* 0xfffffffc00fc7947 */ /* 0x000fc0000383ffff */
[----:B------:R-:W-:-:S00]  /*4410*/  NOP ;  /* 0x0000000000007918 */ /* 0x000fc00000000000 */
        /* <DEDUP_REMOVED lines=14> */
.L_x_34:


//--------------------- .text.qpow_montgomery_g1_kernel --------------------------
	.section	.text.qpow_montgomery_g1_kernel,"ax",@progbits
	.align	128
        .global         qpow_montgomery_g1_kernel
        .type           qpow_montgomery_g1_kernel,@function
        .size           qpow_montgomery_g1_kernel,(.L_x_35 - qpow_montgomery_g1_kernel)
        .other          qpow_montgomery_g1_kernel,@"STO_CUDA_ENTRY STV_DEFAULT"
qpow_montgomery_g1_kernel:
.text.qpow_montgomery_g1_kernel:
        /* <DEDUP_REMOVED lines=11> */
[----:B------:R-:W1:Y:S01]  /*00b0*/  LDCU.64 UR8, c[0x0][0x358] ;  /* 0x00006b00ff0877ac */ /* 0x000e620008000a00 */
[----:B------:R-:W-:Y:S01]  /*00c0*/  IMAD.SHL.U32 R3, R0, 0x8, RZ ;  /* 0x0000000800037824 */ /* 0x000fe200078e00ff */
[----:B------:R-:W2:Y:S03]  /*00d0*/  LDCU.64 UR26, c[0x0][0x390] ;  /* 0x00007200ff1a77ac */ /* 0x000ea60008000a00 */
[----:B0-----:R-:W-:-:S05]  /*00e0*/  IMAD.WIDE.U32 R14, R3, 0x8, R14 ;  /* 0x00000008030e7825 */ /* 0x001fca00078e000e */
[----:B-1----:R-:W3:Y:S04]  /*00f0*/  LDG.E.64.CONSTANT R4, desc[UR8][R14.64] ;  /* 0x000000080e047981 */ /* 0x002ee8000c1e9b00 */
[----:B------:R-:W3:Y:S04]  /*0100*/  LDG.E.64.CONSTANT R6, desc[UR8][R14.64+0x8] ;  /* 0x000008080e067981 */ /* 0x000ee8000c1e9b00 */
[----:B------:R-:W4:Y:S04]  /*0110*/  LDG.E.64.CONSTANT R8, desc[UR8][R14.64+0x10] ;  /* 0x000010080e087981 */ /* 0x000f28000c1e9b00 */
[----:B------:R-:W4:Y:S01]  /*0120*/  LDG.E.64.CONSTANT R10, desc[UR8][R14.64+0x18] ;  /* 0x000018080e0a7981 */ /* 0x000f22000c1e9b00 */
[----:B------:R-:W0:Y:S03]  /*0130*/  LDC.64 R12, c[0x0][0x388] ;  /* 0x0000e200ff0c7b82 */ /* 0x000e260000000a00 */
[----:B------:R-:W2:Y:S04]  /*0140*/  LDG.E.64.CONSTANT R24, desc[UR8][R14.64+0x20] ;  /* 0x000020080e187981 */ /* 0x000ea8000c1e9b00 */
[----:B------:R-:W2:Y:S01]  /*0150*/  LDG.E.64.CONSTANT R26, desc[UR8][R14.64+0x28] ;  /* 0x000028080e1a7981 */ /* 0x000ea2000c1e9b00 */
[----:B------:R-:W1:Y:S03]  /*0160*/  LDC.64 R58, c[0x0][0x3a0] ;  /* 0x0000e800ff3a7b82 */ /* 0x000e660000000a00 */
[----:B------:R-:W2:Y:S04]  /*0170*/  LDG.E.64.CONSTANT R20, desc[UR8][R14.64+0x30] ;  /* 0x000030080e147981 */ /* 0x000ea8000c1e9b00 */
[----:B------:R-:W2:Y:S01]  /*0180*/  LDG.E.64.CONSTANT R22, desc[UR8][R14.64+0x38] ;  /* 0x000038080e167981 */ /* 0x000ea2000c1e9b00 */
[----:B------:R-:W1:Y:S03]  /*0190*/  LDC.64 R2, c[0x0][0x398] ;  /* 0x0000e600ff027b82 */ /* 0x000e660000000a00 */
[----:B0-----:R-:W2:Y:S04]  /*01a0*/  LDG.E.64.CONSTANT R40, desc[UR8][R12.64+0x8] ;  /* 0x000008080c287981 */ /* 0x001ea8000c1e9b00 */
[----:B------:R-:W2:Y:S04]  /*01b0*/  LDG.E.64.CONSTANT R38, desc[UR8][R12.64+0x10] ;  /* 0x000010080c267981 */ /* 0x000ea8000c1e9b00 */
[----:B------:R-:W2:Y:S04]  /*01c0*/  LDG.E.64.CONSTANT R36, desc[UR8][R12.64+0x18] ;  /* 0x000018080c247981 */ /* 0x000ea8000c1e9b00 */
[----:B------:R-:W2:Y:S04]  /*01d0*/  LDG.E.64.CONSTANT R34, desc[UR8][R12.64+0x20] ;  /* 0x000020080c227981 */ /* 0x000ea8000c1e9b00 */
[----:B-1----:R-:W2:Y:S04]  /*01e0*/  LDG.E.64.CONSTANT R56, desc[UR8][R58.64] ;  /* 0x000000083a387981 */ /* 0x002ea8000c1e9b00 */
[----:B------:R-:W2:Y:S04]  /*01f0*/  LDG.E.64.CONSTANT R54, desc[UR8][R58.64+0x8] ;  /* 0x000008083a367981 */ /* 0x000ea8000c1e9b00 */
        /* <DEDUP_REMOVED lines=10> */
[----:B------:R0:W5:Y:S04]  /*02a0*/  LDG.E.64.CONSTANT R16, desc[UR8][R2.64] ;  /* 0x0000000802107981 */ /* 0x000168000c1e9b00 */
[----:B------:R0:W5:Y:S04]  /*02b0*/  LDG.E.64.CONSTANT R14, desc[UR8][R2.64+0x8] ;  /* 0x00000808020e7981 */ /* 0x000168000c1e9b00 */
[----:B------:R0:W5:Y:S04]  /*02c0*/  LDG.E.64.CONSTANT R12, desc[UR8][R2.64+0x10] ;  /* 0x00001008020c7981 */ /* 0x000168000c1e9b00 */
[----:B---3--:R1:W-:Y:S04]  /*02d0*/  STL.128 [R1], R4 ;  /* 0x0000000401007387 */ /* 0x0083e80000100c00 */
[----:B----4-:R3:W-:Y:S04]  /*02e0*/  STL.128 [R1+0x10], R8 ;  /* 0x0000100801007387 */ /* 0x0107e80000100c00 */
[----:B-1----:R0:W5:Y:S04]  /*02f0*/  LDG.E.64.CONSTANT R6, desc[UR8][R2.64+0x28] ;  /* 0x0000280802067981 */ /* 0x002168000c1e9b00 */
[----:B------:R0:W5:Y:S04]  /*0300*/  LDG.E.64.CONSTANT R4, desc[UR8][R2.64+0x30] ;  /* 0x0000300802047981 */ /* 0x000168000c1e9b00 */
[----:B---3--:R0:W5:Y:S04]  /*0310*/  LDG.E.64.CONSTANT R10, desc[UR8][R2.64+0x18] ;  /* 0x00001808020a7981 */ /* 0x008168000c1e9b00 */
[----:B------:R0:W5:Y:S04]  /*0320*/  LDG.E.64.CONSTANT R8, desc[UR8][R2.64+0x20] ;  /* 0x0000200802087981 */ /* 0x000168000c1e9b00 */
[----:B------:R-:W5:Y:S01]  /*0330*/  LDG.E.64.CONSTANT R2, desc[UR8][R2.64+0x38] ;  /* 0x0000380802027981 */ /* 0x000f62000c1e9b00 */
[----:B--2---:R-:W-:-:S02]  /*0340*/  R2UR UR31, R41 ;  /* 0x00000000291f72ca */ /* 0x004fc400000e0000 */
        /* <DEDUP_REMOVED lines=19> */
[----:B------:R-:W-:Y:S01]  /*0480*/  R2UR UR23, R49 ;  /* 0x00000000311772ca */ /* 0x000fe200000e0000 */
[----:B------:R1:W-:Y:S01]  /*0490*/  STL.128 [R1+0x20], R24 ;  /* 0x0000201801007387 */ /* 0x0003e20000100c00 */
[----:B------:R-:W-:Y:S02]  /*04a0*/  R2UR UR29, R19 ;  /* 0x00000000131d72ca */ /* 0x000fe400000e0000 */
[----:B------:R-:W-:Y:S01]  /*04b0*/  R2UR UR28, R18 ;  /* 0x00000000121c72ca */ /* 0x000fe200000e0000 */
[----:B------:R2:W-:Y:S01]  /*04c0*/  STL.128 [R1+0x30], R20 ;  /* 0x0000301401007387 */ /* 0x0005e20000100c00 */
[----:B------:R-:W-:Y:S02]  /*04d0*/  R2UR UR35, R37 ;  /* 0x00000000252372ca */ /* 0x000fe400000e0000 */
[----:B------:R-:W-:-:S02]  /*04e0*/  CS2R R18, SRZ ;  /* 0x0000000000127805 */ /* 0x000fc4000001ff00 */
[----:B------:R-:W-:Y:S01]  /*04f0*/  R2UR UR39, R33 ;  /* 0x00000000212772ca */ /* 0x000fe200000e0000 */
[----:B------:R-:W-:Y:S01]  /*0500*/  IMAD.MOV.U32 R37, RZ, RZ, RZ ;  /* 0x000000ffff257224 */ /* 0x000fe200078e00ff */
[----:B------:R-:W-:Y:S02]  /*0510*/  R2UR UR38, R32 ;  /* 0x00000000202672ca */ /* 0x000fe400000e0000 */
[----:B------:R-:W-:Y:S02]  /*0520*/  CS2R R32, SRZ ;  /* 0x0000000000207805 */ /* 0x000fe4000001ff00 */
[----:B------:R-:W-:Y:S02]  /*0530*/  R2UR UR41, R31 ;  /* 0x000000001f2972ca */ /* 0x000fe400000e0000 */
[----:B------:R-:W-:Y:S02]  /*0540*/  R2UR UR40, R30 ;  /* 0x000000001e2872ca */ /* 0x000fe400000e0000 */
[----:B------:R-:W-:-:S02]  /*0550*/  CS2R R30, SRZ ;  /* 0x00000000001e7805 */ /* 0x000fc4000001ff00 */
[----:B------:R-:W-:Y:S01]  /*0560*/  R2UR UR43, R29 ;  /* 0x000000001d2b72ca */ /* 0x000fe200000e0000 */
[----:B-1----:R-:W-:Y:S01]  /*0570*/  IMAD.MOV.U32 R25, RZ, RZ, RZ ;  /* 0x000000ffff197224 */ /* 0x002fe200078e00ff */
[----:B------:R-:W-:Y:S02]  /*0580*/  R2UR UR42, R28 ;  /* 0x000000001c2a72ca */ /* 0x000fe400000e0000 */
[----:B------:R-:W-:Y:S02]  /*0590*/  CS2R R28, SRZ ;  /* 0x00000000001c7805 */ /* 0x000fe4000001ff00 */
[----:B------:R-:W-:Y:S02]  /*05a0*/  R2UR UR24, R50 ;  /* 0x00000000321872ca */ /* 0x000fe400000e0000 */
[----:B--2---:R-:W-:Y:S02]  /*05b0*/  CS2R R20, SRZ ;  /* 0x0000000000147805 */ /* 0x004fe4000001ff00 */
[----:B------:R-:W-:-:S02]  /*05c0*/  R2UR UR25, R51 ;  /* 0x00000000331972ca */ /* 0x000fc400000e0000 */
[----:B------:R-:W-:Y:S02]  /*05d0*/  CS2R R22, SRZ ;  /* 0x0000000000167805 */ /* 0x000fe4000001ff00 */
[----:B------:R-:W-:Y:S01]  /*05e0*/  CS2R R50, SRZ ;  /* 0x0000000000327805 */ /* 0x000fe2000001ff00 */
[----:B0-----:R-:W-:-:S10]  /*05f0*/  UMOV UR4, URZ ;  /* 0x000000ff00047c82 */ /* 0x001fd40008000000 */
.L_x_14:
[----:B------:R-:W-:-:S09]  /*0600*/  ULEA UR5, UR4, UR7, 0x3 ;  /* 0x0000000704057291 */ /* 0x000fd2000f8e18ff */
[----:B------:R-:W2:Y:S01]  /*0610*/  LDL.64 R44, [UR5] ;  /* 0x00000005ff2c7983 */ /* 0x000ea20008100a00 */
[----:B------:R-:W-:Y:S01]  /*0620*/  IMAD.MOV.U32 R34, RZ, RZ, R23 ;  /* 0x000000ffff227224 */ /* 0x000fe200078e0017 */
[----:B------:R-:W-:Y:S01]  /*0630*/  UIADD3 UR4, UPT, UPT, UR4, 0x1, URZ ;  /* 0x0000000104047890 */ /* 0x000fe2000fffe0ff */
[----:B------:R-:W-:Y:S02]  /*0640*/  IMAD.MOV.U32 R35, RZ, RZ, R21 ;  /* 0x000000ffff237224 */ /* 0x000fe400078e0015 */
[----:B------:R-:W-:Y:S01]  /*0650*/  IMAD.MOV.U32 R36, RZ, RZ, R25 ;  /* 0x000000ffff247224 */ /* 0x000fe200078e0019 */
[----:B------:R-:W-:Y:S01]  /*0660*/  UISETP.NE.AND UP0, UPT, UR4, 0x8, UPT ;  /* 0x000000080400788c */ /* 0x000fe2000bf05270 */
[----:B--2--5:R-:W-:-:S04]  /*0670*/  IMAD.WIDE.U32 R26, R45, R16, RZ ;  /* 0x000000102d1a7225 */ /* 0x024fc800078e00ff */
[CC--:B------:R-:W-:Y:S02]  /*0680*/  IMAD R39, R17.reuse, R44.reuse, RZ ;  /* 0x0000002c11277224 */ /* 0x0c0fe400078e02ff */
[----:B------:R-:W-:-:S04]  /*0690*/  IMAD.WIDE.U32 R26, P0, R17, R44, R26 ;  /* 0x0000002c111a7225 */ /* 0x000fc8000780001a */
[----:B------:R-:W-:-:S04]  /*06a0*/  IMAD.WIDE.U32 R48, R16, R44, R34 ;  /* 0x0000002c10307225 */ /* 0x000fc800078e0022 */
[----:B------:R-:W-:Y:S02]  /*06b0*/  IMAD R41, R16, R45, R39 ;  /* 0x0000002d10297224 */ /* 0x000fe400078e0227 */
[----:B------:R-:W-:Y:S01]  /*06c0*/  IMAD.X R35, RZ, RZ, RZ, P0 ;  /* 0x000000ffff237224 */ /* 0x000fe200000e06ff */
[----:B------:R-:W-:Y:S01]  /*06d0*/  ISETP.GE.U32.AND P0, PT, R48, R23, PT ;  /* 0x000000173000720c */ /* 0x000fe20003f06070 */
[----:B------:R-:W-:-:S04]  /*06e0*/  IMAD.WIDE.U32 R38, R44, R16, RZ ;  /* 0x000000102c267225 */ /* 0x000fc800078e00ff */
[----:B------:R-:W-:Y:S01]  /*06f0*/  IMAD.IADD R23, R49, 0x1, R41 ;  /* 0x0000000131177824 */ /* 0x000fe200078e0229 */
[----:B------:R-:W-:Y:S01]  /*0700*/  IADD3 RZ, P1, PT, R39, R26, RZ ;  /* 0x0000001a27ff7210 */ /* 0x000fe20007f3e0ff */
[----:B------:R-:W-:Y:S02]  /*0710*/  IMAD.MOV.U32 R34, RZ, RZ, R27 ;  /* 0x000000ffff227224 */ /* 0x000fe400078e001b */
[----:B------:R-:W-:Y:S01]  /*0720*/  IMAD.WIDE.U32 R26, R14, R44, R36 ;  /* 0x0000002c0e1a7225 */ /* 0x000fe200078e0024 */
[----:B------:R-:W-:-:S03]  /*0730*/  ISETP.GE.U32.AND.EX P0, PT, R23, R21, PT, P0 ;  /* 0x000000151700720c */ /* 0x000fc60003f06100 */
[----:B------:R-:W-:Y:S02]  /*0740*/  IMAD R21, R15, R44, RZ ;  /* 0x0000002c0f157224 */ /* 0x000fe400078e02ff */
[----:B------:R-:W-:-:S04]  /*0750*/  IMAD.WIDE.U32.X R40, R17, R45, R34, P1 ;  /* 0x0000002d11287225 */ /* 0x000fc800008e0422 */
[----:B------:R-:W-:Y:S01]  /*0760*/  IMAD R43, R14, R45, R21 ;  /* 0x0000002d0e2b7224 */ /* 0x000fe200078e0215 */
[----:B------:R-:W-:Y:S01]  /*0770*/  SEL R21, RZ, 0x1, P0 ;  /* 0x00000001ff157807 */ /* 0x000fe20000000000 */
[----:B------:R-:W-:Y:S01]  /*0780*/  IMAD.WIDE.U32 R38, R45, R14, RZ ;  /* 0x0000000e2d267225 */ /* 0x000fe200078e00ff */
[C---:B------:R-:W-:Y:S02]  /*0790*/  ISETP.GE.U32.AND P0, PT, R26.reuse, R25, PT ;  /* 0x000000191a00720c */ /* 0x040fe40003f06070 */
[----:B------:R-:W-:Y:S01]  /*07a0*/  IADD3 R24, P3, P4, R26, R40, R21 ;  /* 0x000000281a187210 */ /* 0x000fe20007c7e015 */
[----:B------:R-:W-:Y:S02]  /*07b0*/  IMAD.IADD R21, R27, 0x1, R43 ;  /* 0x000000011b157824 */ /* 0x000fe400078e022b */
[----:B------:R-:W-:Y:S01]  /*07c0*/  IMAD.WIDE.U32 R34, P2, R15, R44, R38 ;  /* 0x0000002c0f227225 */ /* 0x000fe20007840026 */
[----:B------:R-:W-:Y:S02]  /*07d0*/  ISETP.GE.U32.AND P1, PT, R24, R26, PT ;  /* 0x0000001a1800720c */ /* 0x000fe40003f26070 */
[C---:B------:R-:W-:Y:S01]  /*07e0*/  IADD3.X R25, PT, PT, R21.reuse, R41, RZ, P3, P4 ;  /* 0x0000002915197210 */ /* 0x040fe20001fe84ff */
[----:B------:R-:W-:Y:S01]  /*07f0*/  IMAD.WIDE.U32 R38, R44, R14, RZ ;  /* 0x0000000e2c267225 */ /* 0x000fe200078e00ff */
[----:B------:R-:W-:-:S02]  /*0800*/  ISETP.GE.U32.AND.EX P0, PT, R21, R37, PT, P0 ;  /* 0x000000251500720c */ /* 0x000fc40003f06100 */
[----:B------:R-:W-:Y:S01]  /*0810*/  ISETP.GE.U32.AND.EX P1, PT, R25, R21, PT, P1 ;  /* 0x000000151900720c */ /* 0x000fe20003f26110 */
[----:B------:R-:W-:Y:S01]  /*0820*/  IMAD.X R27, RZ, RZ, RZ, P2 ;  /* 0x000000ffff1b7224 */ /* 0x000fe200010e06ff */
[----:B------:R-:W-:Y:S01]  /*0830*/  IADD3 RZ, P2, PT, R39, R34, RZ ;  /* 0x0000002227ff7210 */ /* 0x000fe20007f5e0ff */
[----:B------:R-:W-:Y:S01]  /*0840*/  IMAD.MOV.U32 R26, RZ, RZ, R35 ;  /* 0x000000ffff1a7224 */ /* 0x000fe200078e0023 */
[----:B------:R-:W-:Y:S01]  /*0850*/  SEL R38, RZ, 0x1, P0 ;  /* 0x00000001ff267807 */ /* 0x000fe20000000000 */
[----:B------:R-:W-:Y:S01]  /*0860*/  IMAD.MOV.U32 R34, RZ, RZ, R30 ;  /* 0x000000ffff227224 */ /* 0x000fe200078e001e */
[----:B------:R-:W-:Y:S01]  /*0870*/  SEL R21, RZ, 0x1, P1 ;  /* 0x00000001ff157807 */ /* 0x000fe20000800000 */
[----:B------:R-:W-:Y:S02]  /*0880*/  IMAD.MOV.U32 R35, RZ, RZ, R28 ;  /* 0x000000ffff237224 */ /* 0x000fe400078e001c */
[----:B------:R-:W-:-:S04]  /*0890*/  IMAD.WIDE.U32.X R26, R15, R45, R26, P2 ;  /* 0x0000002d0f1a7225 */ /* 0x000fc800010e041a */
[----:B------:R-:W-:Y:S01]  /*08a0*/  IMAD.WIDE.U32 R36, R12, R44, R34 ;  /* 0x0000002c0c247225 */ /* 0x000fe200078e0022 */
[----:B------:R-:W-:-:S03]  /*08b0*/  IADD3 R21, P0, P2, R21, R26, R38 ;  /* 0x0000001a15157210 */ /* 0x000fc60007a1e026 */
[----:B------:R-:W-:Y:S01]  /*08c0*/  IMAD R35, R13, R44, RZ ;  /* 0x0000002c0d237224 */ /* 0x000fe200078e02ff */
[----:B------:R-:W-:Y:S01]  /*08d0*/  ISETP.GE.U32.AND P1, PT, R36, R30, PT ;  /* 0x0000001e2400720c */ /* 0x000fe20003f26070 */
[----:B------:R-:W-:Y:S01]  /*08e0*/  IMAD.WIDE.U32 R38, R45, R12, RZ ;  /* 0x0000000c2d267225 */ /* 0x000fe200078e00ff */
[----:B------:R-:W-:Y:S02]  /*08f0*/  IADD3.X R42, PT, PT, RZ, R27, RZ, P0, P2 ;  /* 0x0000001bff2a7210 */ /* 0x000fe400007e44ff */
[----:B------:R-:W-:Y:S01]  /*0900*/  IADD3 R26, P3, PT, R21, R36, RZ ;  /* 0x00000024151a7210 */ /* 0x000fe20007f7e0ff */
[----:B------:R-:W-:Y:S02]  /*0910*/  IMAD.MOV.U32 R30, RZ, RZ, R29 ;  /* 0x000000ffff1e7224 */ /* 0x000fe400078e001d */
[----:B------:R-:W-:Y:S02]  /*0920*/  IMAD R27, R12, R45, R35 ;  /* 0x0000002d0c1b7224 */ /* 0x000fe400078e0223 */
[----:B------:R-:W-:-:S04]  /*0930*/  IMAD.WIDE.U32 R34, R10, R44, R30 ;  /* 0x0000002c0a227225 */ /* 0x000fc800078e001e */
[----:B------:R-:W-:Y:S01]  /*0940*/  IMAD.WIDE.U32 R38, P2, R13, R44, R38 ;  /* 0x0000002c0d267225 */ /* 0x000fe20007840026 */
[----:B------:R-:W-:-:S03]  /*0950*/  ISETP.GE.U32.AND P0, PT, R34, R29, PT ;  /* 0x0000001d2200720c */ /* 0x000fc60003f06070 */
[----:B------:R-:W-:Y:S02]  /*0960*/  IMAD.IADD R21, R37, 0x1, R27 ;  /* 0x0000000125157824 */ /* 0x000fe400078e021b */
[----:B------:R-:W-:Y:S01]  /*0970*/  IMAD.X R29, RZ, RZ, RZ, P2 ;  /* 0x000000ffff1d7224 */ /* 0x000fe200010e06ff */
[----:B------:R-:W-:Y:S01]  /*0980*/  ISETP.GE.U32.AND P2, PT, R26, R36, PT ;  /* 0x000000241a00720c */ /* 0x000fe20003f46070 */
[C---:B------:R-:W-:Y:S01]  /*0990*/  IMAD.X R27, R21.reuse, 0x1, R42, P3 ;  /* 0x00000001151b7824 */ /* 0x040fe200018e062a */
[----:B------:R-:W-:Y:S01]  /*09a0*/  ISETP.GE.U32.AND.EX P1, PT, R21, R28, PT, P1 ;  /* 0x0000001c1500720c */ /* 0x000fe20003f26110 */
[----:B------:R-:W-:-:S03]  /*09b0*/  IMAD.WIDE.U32 R40, R44, R12, RZ ;  /* 0x0000000c2c287225 */ /* 0x000fc600078e00ff */
[----:B------:R-:W-:Y:S01]  /*09c0*/  ISETP.GE.U32.AND.EX P2, PT, R27, R21, PT, P2 ;  /* 0x000000151b00720c */ /* 0x000fe20003f46120 */
[----:B------:R-:W-:Y:S01]  /*09d0*/  IMAD.MOV.U32 R36, RZ, RZ, R32 ;  /* 0x000000ffff247224 */ /* 0x000fe200078e0020 */
[----:B------:R-:W-:Y:S01]  /*09e0*/  IADD3 RZ, P3, PT, R41, R38, RZ ;  /* 0x0000002629ff7210 */ /* 0x000fe20007f7e0ff */
[----:B------:R-:W-:Y:S01]  /*09f0*/  IMAD.MOV.U32 R37, RZ, RZ, R50 ;  /* 0x000000ffff257224 */ /* 0x000fe200078e0032 */
[----:B------:R-:W-:Y:S01]  /*0a00*/  SEL R30, RZ, 0x1, P1 ;  /* 0x00000001ff1e7807 */ /* 0x000fe20000800000 */
[-C--:B------:R-:W-:Y:S02]  /*0a10*/  IMAD R21, R11, R44.reuse, RZ ;  /* 0x0000002c0b157224 */ /* 0x080fe400078e02ff */
[----:B------:R-:W-:Y:S02]  /*0a20*/  IMAD.MOV.U32 R28, RZ, RZ, R39 ;  /* 0x000000ffff1c7224 */ /* 0x000fe400078e0027 */
[----:B------:R-:W-:-:S04]  /*0a30*/  IMAD.WIDE.U32 R36, R8, R44, R36 ;  /* 0x0000002c08247225 */ /* 0x000fc800078e0024 */
[-C--:B------:R-:W-:Y:S01]  /*0a40*/  IMAD R43, R10, R45.reuse, R21 ;  /* 0x0000002d0a2b7224 */ /* 0x080fe200078e0215 */
[----:B------:R-:W-:Y:S01]  /*0a50*/  SEL R21, RZ, 0x1, P2 ;  /* 0x00000001ff157807 */ /* 0x000fe20001000000 */
[----:B------:R-:W-:Y:S01]  /*0a60*/  IMAD.WIDE.U32.X R28, R13, R45, R28, P3 ;  /* 0x0000002d0d1c7225 */ /* 0x000fe200018e041c */
[----:B------:R-:W-:-:S03]  /*0a70*/  ISETP.GE.U32.AND P2, PT, R36, R32, PT ;  /* 0x000000202400720c */ /* 0x000fc60003f46070 */
[----:B------:R-:W-:Y:S01]  /*0a80*/  IMAD.IADD R32, R35, 0x1, R43 ;  /* 0x0000000123207824 */ /* 0x000fe200078e022b */
[----:B------:R-:W-:Y:S01]  /*0a90*/  IADD3 R21, P3, P4, R21, R28, R30 ;  /* 0x0000001c15157210 */ /* 0x000fe20007c7e01e */
[----:B------:R-:W-:-:S03]  /*0aa0*/  IMAD.WIDE.U32 R38, R45, R10, RZ ;  /* 0x0000000a2d267225 */ /* 0x000fc600078e00ff */
[----:B------:R-:W-:Y:S01]  /*0ab0*/  IADD3.X R35, PT, PT, RZ, R29, RZ, P3, P4 ;  /* 0x0000001dff237210 */ /* 0x000fe20001fe84ff */
[----:B------:R-:W-:Y:S01]  /*0ac0*/  IMAD.WIDE.U32 R42, R45, R8, RZ ;  /* 0x000000082d2a7225 */ /* 0x000fe200078e00ff */
[----:B------:R-:W-:-:S03]  /*0ad0*/  ISETP.GE.U32.AND.EX P6, PT, R32, R31, PT, P0 ;  /* 0x0000001f2000720c */ /* 0x000fc60003fc6100 */
[----:B------:R-:W-:-:S04]  /*0ae0*/  IMAD.WIDE.U32 R38, P5, R11, R44, R38 ;  /* 0x0000002c0b267225 */ /* 0x000fc800078a0026 */
[----:B------:R-:W-:Y:S01]  /*0af0*/  IMAD.WIDE.U32 R28, R44, R8, RZ ;  /* 0x000000082c1c7225 */ /* 0x000fe200078e00ff */
[----:B------:R-:W-:Y:S02]  /*0b00*/  IADD3 R28, P0, PT, R21, R34, RZ ;  /* 0x00000022151c7210 */ /* 0x000fe40007f1e0ff */
[----:B------:R-:W-:Y:S01]  /*0b10*/  SEL R21, RZ, 0x1, P6 ;  /* 0x00000001ff157807 */ /* 0x000fe20003000000 */
[----:B------:R-:W-:Y:S01]  /*0b20*/  IMAD.WIDE.U32 R42, P3, R9, R44, R42 ;  /* 0x0000002c092a7225 */ /* 0x000fe2000786002a */
[----:B------:R-:W-:-:S03]  /*0b30*/  ISETP.GE.U32.AND P6, PT, R28, R34, PT ;  /* 0x000000221c00720c */ /* 0x000fc60003fc6070 */
[----:B------:R-:W-:-:S04]  /*0b40*/  IMAD.WIDE.U32 R40, R44, R10, RZ ;  /* 0x0000000a2c287225 */ /* 0x000fc800078e00ff */
[----:B------:R-:W-:Y:S01]  /*0b50*/  IMAD.X R59, RZ, RZ, RZ, P5 ;  /* 0x000000ffff3b7224 */ /* 0x000fe200028e06ff */
[----:B------:R-:W-:Y:S01]  /*0b60*/  IADD3 RZ, P5, PT, R29, R42, RZ ;  /* 0x0000002a1dff7210 */ /* 0x000fe20007fbe0ff */
[----:B------:R-:W-:Y:S01]  /*0b70*/  IMAD.X R29, R32, 0x1, R35, P0 ;  /* 0x00000001201d7824 */ /* 0x000fe200000e0623 */
[----:B------:R-:W-:Y:S01]  /*0b80*/  IADD3 RZ, P1, PT, R41, R38, RZ ;  /* 0x0000002629ff7210 */ /* 0x000fe20007f3e0ff */
[----:B------:R-:W-:-:S03]  /*0b90*/  IMAD.WIDE.U32 R52, R45, R6, RZ ;  /* 0x000000062d347225 */ /* 0x000fc600078e00ff */
[----:B------:R-:W-:Y:S01]  /*0ba0*/  ISETP.GE.U32.AND.EX P6, PT, R29, R32, PT, P6 ;  /* 0x000000201d00720c */ /* 0x000fe20003fc6160 */
[----:B------:R-:W-:Y:S02]  /*0bb0*/  IMAD.MOV.U32 R58, RZ, RZ, R39 ;  /* 0x000000ffff3a7224 */ /* 0x000fe400078e0027 */
[----:B------:R-:W-:Y:S01]  /*0bc0*/  IMAD.WIDE.U32 R38, R45, R4, RZ ;  /* 0x000000042d267225 */ /* 0x000fe200078e00ff */
[----:B------:R-:W-:-:S03]  /*0bd0*/  SEL R32, RZ, 0x1, P6 ;  /* 0x00000001ff207807 */ /* 0x000fc60003000000 */
[----:B------:R-:W-:-:S04]  /*0be0*/  IMAD.WIDE.U32 R46, R45, R2, RZ ;  /* 0x000000022d2e7225 */ /* 0x000fc800078e00ff */
[----:B------:R-:W-:-:S04]  /*0bf0*/  IMAD.WIDE.U32 R30, R44, R6, RZ ;  /* 0x000000062c1e7225 */ /* 0x000fc800078e00ff */
[----:B------:R-:W-:-:S04]  /*0c00*/  IMAD.WIDE.U32 R52, P4, R7, R44, R52 ;  /* 0x0000002c07347225 */ /* 0x000fc80007880034 */
[----:B------:R-:W-:Y:S01]  /*0c10*/  IMAD.WIDE.U32 R34, R44, R4, RZ ;  /* 0x000000042c227225 */ /* 0x000fe200078e00ff */
[----:B------:R-:W-:-:S03]  /*0c20*/  IADD3 RZ, P0, PT, R31, R52, RZ ;  /* 0x000000341fff7210 */ /* 0x000fc60007f1e0ff */
[----:B------:R-:W-:-:S04]  /*0c30*/  IMAD.WIDE.U32 R38, P6, R5, R44, R38 ;  /* 0x0000002c05267225 */ /* 0x000fc800078c0026 */
[----:B------:R-:W-:-:S04]  /*0c40*/  IMAD.WIDE.U32.X R58, R11, R45, R58, P1 ;  /* 0x0000002d0b3a7225 */ /* 0x000fc800008e043a */
[----:B------:R-:W-:-:S04]  /*0c50*/  IMAD.WIDE.U32 R40, R44, R2, RZ ;  /* 0x000000022c287225 */ /* 0x000fc800078e00ff */
[----:B------:R-:W-:-:S04]  /*0c60*/  IMAD.WIDE.U32 R46, P1, R3, R44, R46 ;  /* 0x0000002c032e7225 */ /* 0x000fc8000782002e */
[----:B------:R-:W-:Y:S01]  /*0c70*/  IMAD.X R31, RZ, RZ, RZ, P3 ;  /* 0x000000ffff1f7224 */ /* 0x000fe200018e06ff */
[----:B------:R-:W-:Y:S01]  /*0c80*/  IADD3 RZ, P3, PT, R35, R38, RZ ;  /* 0x0000002623ff7210 */ /* 0x000fe20007f7e0ff */
[----:B------:R-:W-:Y:S02]  /*0c90*/  IMAD.MOV.U32 R30, RZ, RZ, R43 ;  /* 0x000000ffff1e7224 */ /* 0x000fe400078e002b */
[----:B------:R-:W-:Y:S01]  /*0ca0*/  IMAD.X R35, RZ, RZ, RZ, P4 ;  /* 0x000000ffff237224 */ /* 0x000fe200020e06ff */
[----:B------:R-:W-:Y:S01]  /*0cb0*/  IADD3 RZ, P4, PT, R41, R46, RZ ;  /* 0x0000002e29ff7210 */ /* 0x000fe20007f9e0ff */
[----:B------:R-:W-:Y:S02]  /*0cc0*/  IMAD.X R41, RZ, RZ, RZ, P6 ;  /* 0x000000ffff297224 */ /* 0x000fe400030e06ff */
[----:B------:R-:W-:Y:S01]  /*0cd0*/  IMAD.WIDE.U32.X R30, R9, R45, R30, P5 ;  /* 0x0000002d091e7225 */ /* 0x000fe200028e041e */
[----:B------:R-:W-:-:S03]  /*0ce0*/  IADD3 R21, P5, P6, R32, R58, R21 ;  /* 0x0000003a20157210 */ /* 0x000fc60007ebe015 */
[----:B------:R-:W-:Y:S01]  /*0cf0*/  IMAD R49, R9, R44, RZ ;  /* 0x0000002c09317224 */ /* 0x000fe200078e02ff */
[----:B------:R-:W-:Y:S01]  /*0d00*/  IADD3.X R58, PT, PT, RZ, R59, RZ, P5, P6 ;  /* 0x0000003bff3a7210 */ /* 0x000fe20002fec4ff */
[----:B------:R-:W-:Y:S01]  /*0d10*/  IMAD.X R43, RZ, RZ, RZ, P1 ;  /* 0x000000ffff2b7224 */ /* 0x000fe200008e06ff */
[----:B------:R-:W-:Y:S01]  /*0d20*/  IADD3 R32, P1, PT, R21, R36, RZ ;  /* 0x0000002415207210 */ /* 0x000fe20007f3e0ff */
[----:B------:R-:W-:Y:S02]  /*0d30*/  IMAD.MOV.U32 R34, RZ, RZ, R53 ;  /* 0x000000ffff227224 */ /* 0x000fe400078e0035 */
[----:B------:R-:W-:Y:S02]  /*0d40*/  IMAD R49, R8, R45, R49 ;  /* 0x0000002d08317224 */ /* 0x000fe400078e0231 */
[----:B------:R-:W-:Y:S02]  /*0d50*/  IMAD.MOV.U32 R42, RZ, RZ, R47 ;  /* 0x000000ffff2a7224 */ /* 0x000fe400078e002f */
[----:B------:R-:W-:-:S02]  /*0d60*/  IMAD R47, R5, R44, RZ ;  /* 0x0000002c052f7224 */ /* 0x000fc400078e02ff */
[----:B------:R-:W-:Y:S02]  /*0d70*/  IMAD.MOV.U32 R21, RZ, RZ, R22 ;  /* 0x000000ffff157224 */ /* 0x000fe400078e0016 */
[----:B------:R-:W-:Y:S01]  /*0d80*/  IMAD.WIDE.U32.X R34, R7, R45, R34, P0 ;  /* 0x0000002d07227225 */ /* 0x000fe200000e0422 */
[----:B------:R-:W-:-:S03]  /*0d90*/  ISETP.GE.U32.AND P0, PT, R32, R36, PT ;  /* 0x000000242000720c */ /* 0x000fc60003f06070 */
[----:B------:R-:W-:Y:S02]  /*0da0*/  IMAD.IADD R54, R37, 0x1, R49 ;  /* 0x0000000125367824 */ /* 0x000fe400078e0231 */
[----:B------:R-:W-:Y:S02]  /*0db0*/  IMAD.MOV.U32 R40, RZ, RZ, R39 ;  /* 0x000000ffff287224 */ /* 0x000fe400078e0027 */
[----:B------:R-:W-:Y:S01]  /*0dc0*/  IMAD.MOV.U32 R36, RZ, RZ, R51 ;  /* 0x000000ffff247224 */ /* 0x000fe200078e0033 */
[----:B------:R-:W-:Y:S01]  /*0dd0*/  ISETP.GE.U32.AND.EX P2, PT, R54, R50, PT, P2 ;  /* 0x000000323600720c */ /* 0x000fe20003f46120 */
[----:B------:R-:W-:Y:S02]  /*0de0*/  IMAD.MOV.U32 R37, RZ, RZ, R33 ;  /* 0x000000ffff257224 */ /* 0x000fe400078e0021 */
[-C--:B------:R-:W-:Y:S02]  /*0df0*/  IMAD R55, R7, R44.reuse, RZ ;  /* 0x0000002c07377224 */ /* 0x080fe400078e02ff */
[----:B------:R-:W-:-:S02]  /*0e00*/  IMAD R57, R3, R44, RZ ;  /* 0x0000002c03397224 */ /* 0x000fc400078e02ff */
[C---:B------:R-:W-:Y:S02]  /*0e10*/  IMAD R56, R4.reuse, R45, R47 ;  /* 0x0000002d04387224 */ /* 0x040fe400078e022f */
[----:B------:R-:W-:-:S04]  /*0e20*/  IMAD.WIDE.U32 R38, R4, R44, R20 ;  /* 0x0000002c04267225 */ /* 0x000fc800078e0014 */
[----:B------:R-:W-:Y:S02]  /*0e30*/  IMAD.MOV.U32 R46, RZ, RZ, R19 ;  /* 0x000000ffff2e7224 */ /* 0x000fe400078e0013 */
[----:B------:R-:W-:Y:S02]  /*0e40*/  IMAD.MOV.U32 R47, RZ, RZ, R18 ;  /* 0x000000ffff2f7224 */ /* 0x000fe400078e0012 */
[----:B------:R-:W-:Y:S01]  /*0e50*/  IMAD R21, R23, UR26, RZ ;  /* 0x0000001a17157c24 */ /* 0x000fe2000f8e02ff */
[----:B------:R-:W-:Y:S01]  /*0e60*/  LOP3.LUT R23, RZ, R23, RZ, 0x33, !PT ;  /* 0x00000017ff177212 */ /* 0x000fe200078e33ff */
[----:B------:R-:W-:-:S04]  /*0e70*/  IMAD.WIDE.U32 R36, R6, R44, R36 ;  /* 0x0000002c06247225 */ /* 0x000fc800078e0024 */
[-C--:B------:R-:W-:Y:S02]  /*0e80*/  IMAD R55, R6, R45.reuse, R55 ;  /* 0x0000002d06377224 */ /* 0x080fe400078e0237 */
[-C--:B------:R-:W-:Y:S02]  /*0e90*/  IMAD R57, R2, R45.reuse, R57 ;  /* 0x0000002d02397224 */ /* 0x080fe400078e0239 */
[----:B------:R-:W-:Y:S01]  /*0ea0*/  IMAD.WIDE.U32.X R40, R5, R45, R40, P3 ;  /* 0x0000002d05287225 */ /* 0x000fe200018e0428 */
[----:B------:R-:W-:-:S03]  /*0eb0*/  ISETP.GE.U32.AND P3, PT, R36, R51, PT ;  /* 0x000000332400720c */ /* 0x000fc60003f66070 */
[----:B------:R-:W-:-:S04]  /*0ec0*/  IMAD.WIDE.U32.X R42, R3, R45, R42, P4 ;  /* 0x0000002d032a7225 */ /* 0x000fc800020e042a */
[----:B------:R-:W-:-:S04]  /*0ed0*/  IMAD.WIDE.U32 R44, R2, R44, R46 ;  /* 0x0000002c022c7225 */ /* 0x000fc800078e002e */
[C---:B------:R-:W-:Y:S01]  /*0ee0*/  IMAD R49, R48.reuse, UR27, R21 ;  /* 0x0000001b30317c24 */ /* 0x040fe2000f8e0215 */
[----:B------:R-:W-:Y:S01]  /*0ef0*/  LOP3.LUT R21, RZ, R48, RZ, 0x33, !PT ;  /* 0x00000030ff157212 */ /* 0x000fe200078e33ff */
[----:B------:R-:W-:-:S04]  /*0f00*/  IMAD.WIDE.U32 R46, R48, UR26, RZ ;  /* 0x0000001a302e7c25 */ /* 0x000fc8000f8e00ff */
[----:B------:R-:W-:Y:S02]  /*0f10*/  IMAD.IADD R47, R47, 0x1, R49 ;  /* 0x000000012f2f7824 */ /* 0x000fe400078e0231 */
[C---:B------:R-:W-:Y:S02]  /*0f20*/  IMAD R48, R46.reuse, UR29, RZ ;  /* 0x0000001d2e307c24 */ /* 0x040fe4000f8e02ff */
[----:B------:R-:W-:-:S04]  /*0f30*/  IMAD.WIDE.U32 R50, R46, UR30, RZ ;  /* 0x0000001e2e327c25 */ /* 0x000fc8000f8e00ff */
[----:B------:R-:W-:Y:S02]  /*0f40*/  IMAD R53, R47, UR28, R48 ;  /* 0x0000001c2f357c24 */ /* 0x000fe4000f8e0230 */
[----:B------:R-:W-:-:S04]  /*0f50*/  IMAD.WIDE.U32 R48, R46, UR28, RZ ;  /* 0x0000001c2e307c25 */ /* 0x000fc8000f8e00ff */
[----:B------:R-:W-:Y:S01]  /*0f60*/  IMAD.IADD R55, R37, 0x1, R55 ;  /* 0x0000000125377824 */ /* 0x000fe200078e0237 */
[----:B------:R-:W-:Y:S01]  /*0f70*/  ISETP.GT.U32.AND P4, PT, R48, R21, PT ;  /* 0x000000153000720c */ /* 0x000fe20003f84070 */
[----:B------:R-:W-:Y:S02]  /*0f80*/  IMAD.IADD R48, R49, 0x1, R53 ;  /* 0x0000000131307824 */ /* 0x000fe400078e0235 */
[----:B------:R-:W-:Y:S01]  /*0f90*/  IMAD.WIDE.U32 R52, R46, UR28, RZ ;  /* 0x0000001c2e347c25 */ /* 0x000fe2000f8e00ff */
[----:B------:R-:W-:Y:S02]  /*0fa0*/  ISETP.GE.U32.AND.EX P3, PT, R55, R33, PT, P3 ;  /* 0x000000213700720c */ /* 0x000fe40003f66130 */
[----:B------:R-:W-:Y:S01]  /*0fb0*/  ISETP.GT.U32.AND.EX P4, PT, R48, R23, PT, P4 ;  /* 0x000000173000720c */ /* 0x000fe20003f84140 */
[----:B------:R-:W-:-:S03]  /*0fc0*/  IMAD.WIDE.U32 R48, R47, UR28, RZ ;  /* 0x0000001c2f307c25 */ /* 0x000fc6000f8e00ff */
[----:B------:R-:W-:Y:S01]  /*0fd0*/  SEL R23, RZ, 0x1, !P4 ;  /* 0x00000001ff177807 */ /* 0x000fe20006000000 */
[----:B------:R-:W-:Y:S02]  /*0fe0*/  IMAD.X R33, R54, 0x1, R58, P1 ;  /* 0x0000000136217824 */ /* 0x000fe400008e063a */
[----:B------:R-:W-:-:S03]  /*0ff0*/  IMAD.WIDE.U32 R48, P5, R46, UR29, R48 ;  /* 0x0000001d2e307c25 */ /* 0x000fc6000f8a0030 */
[----:B------:R-:W-:Y:S01]  /*1000*/  ISETP.GE.U32.AND.EX P0, PT, R33, R54, PT, P0 ;  /* 0x000000362100720c */ /* 0x000fe20003f06100 */
[----:B------:R-:W-:Y:S01]  /*1010*/  IMAD.X R61, RZ, RZ, RZ, P5 ;  /* 0x000000ffff3d7224 */ /* 0x000fe200028e06ff */
[----:B------:R-:W-:Y:S01]  /*1020*/  IADD3 RZ, P6, PT, R53, R48, RZ ;  /* 0x0000003035ff7210 */ /* 0x000fe20007fde0ff */
[C---:B------:R-:W-:Y:S02]  /*1030*/  IMAD R48, R46.reuse, UR31, RZ ;  /* 0x0000001f2e307c24 */ /* 0x040fe4000f8e02ff */
[----:B------:R-:W-:Y:S02]  /*1040*/  IMAD.MOV.U32 R60, RZ, RZ, R49 ;  /* 0x000000ffff3c7224 */ /* 0x000fe400078e0031 */
[----:B------:R-:W-:Y:S02]  /*1050*/  IMAD R21, R47, UR30, R48 ;  /* 0x0000001e2f157c24 */ /* 0x000fe4000f8e0230 */
[----:B------:R-:W-:-:S04]  /*1060*/  IMAD.WIDE.U32 R48, R46, UR30, R24 ;  /* 0x0000001e2e307c25 */ /* 0x000fc8000f8e0018 */
[----:B------:R-:W-:Y:S01]  /*1070*/  IMAD.WIDE.U32.X R60, R47, UR29, R60, P6 ;  /* 0x0000001d2f3c7c25 */ /* 0x000fe2000b0e043c */
[----:B------:R-:W-:-:S03]  /*1080*/  ISETP.GE.U32.AND P5, PT, R48, R24, PT ;  /* 0x000000183000720c */ /* 0x000fc60003fa6070 */
[----:B------:R-:W-:Y:S01]  /*1090*/  IMAD.IADD R52, R49, 0x1, R21 ;  /* 0x0000000131347824 */ /* 0x000fe200078e0215 */
[----:B------:R-:W-:Y:S01]  /*10a0*/  IADD3 R23, P4, P6, R48, R60, R23 ;  /* 0x0000003c30177210 */ /* 0x000fe20007e9e017 */
[----:B------:R-:W-:Y:S02]  /*10b0*/  IMAD.IADD R56, R39, 0x1, R56 ;  /* 0x0000000127387824 */ /* 0x000fe400078e0238 */
[----:B------:R-:W-:Y:S01]  /*10c0*/  IMAD.IADD R57, R45, 0x1, R57 ;  /* 0x000000012d397824 */ /* 0x000fe200078e0239 */
[C---:B------:R-:W-:Y:S02]  /*10d0*/  IADD3.X R21, PT, PT, R52.reuse, R61, RZ, P4, P6 ;  /* 0x0000003d34157210 */ /* 0x040fe400027ec4ff */
[----:B------:R-:W-:Y:S01]  /*10e0*/  ISETP.GE.U32.AND P4, PT, R23, R48, PT ;  /* 0x000000301700720c */ /* 0x000fe20003f86070 */
[----:B------:R-:W-:Y:S01]  /*10f0*/  IMAD.WIDE.U32 R48, R47, UR30, RZ ;  /* 0x0000001e2f307c25 */ /* 0x000fe2000f8e00ff */
[----:B------:R-:W-:Y:S02]  /*1100*/  ISETP.GE.U32.AND.EX P5, PT, R52, R25, PT, P5 ;  /* 0x000000193400720c */ /* 0x000fe40003fa6150 */
[----:B------:R-:W-:Y:S01]  /*1110*/  ISETP.GE.U32.AND.EX P4, PT, R21, R52, PT, P4 ;  /* 0x000000341500720c */ /* 0x000fe20003f86140 */
[----:B------:R-:W-:-:S04]  /*1120*/  IMAD.WIDE.U32 R48, P6, R46, UR31, R48 ;  /* 0x0000001f2e307c25 */ /* 0x000fc8000f8c0030 */
[----:B------:R-:W-:Y:S01]  /*1130*/  IMAD.X R53, RZ, RZ, RZ, P6 ;  /* 0x000000ffff357224 */ /* 0x000fe200030e06ff */
[----:B------:R-:W-:Y:S01]  /*1140*/  IADD3 RZ, P6, PT, R51, R48, RZ ;  /* 0x0000003033ff7210 */ /* 0x000fe20007fde0ff */
[----:B------:R-:W-:Y:S01]  /*1150*/  IMAD.MOV.U32 R52, RZ, RZ, R49 ;  /* 0x000000ffff347224 */ /* 0x000fe200078e0031 */
[----:B------:R-:W-:Y:S01]  /*1160*/  SEL R48, RZ, 0x1, P5 ;  /* 0x00000001ff307807 */ /* 0x000fe20002800000 */
[----:B------:R-:W-:-:S04]  /*1170*/  IMAD.WIDE.U32 R50, R46, UR32, R26 ;  /* 0x000000202e327c25 */ /* 0x000fc8000f8e001a */
[----:B------:R-:W-:Y:S01]  /*1180*/  IMAD.WIDE.U32.X R24, R47, UR31, R52, P6 ;  /* 0x0000001f2f187c25 */ /* 0x000fe2000b0e0434 */
[----:B------:R-:W-:Y:S02]  /*1190*/  SEL R53, RZ, 0x1, P4 ;  /* 0x00000001ff357807 */ /* 0x000fe40002000000 */
[----:B------:R-:W-:Y:S02]  /*11a0*/  ISETP.GE.U32.AND P1, PT, R50, R26, PT ;  /* 0x0000001a3200720c */ /* 0x000fe40003f26070 */
[----:B------:R-:W-:Y:S01]  /*11b0*/  IADD3 R53, P4, P5, R53, R24, R48 ;  /* 0x0000001835357210 */ /* 0x000fe20007d9e030 */
[----:B------:R-:W-:-:S03]  /*11c0*/  IMAD.WIDE.U32 R48, R47, UR32, RZ ;  /* 0x000000202f307c25 */ /* 0x000fc6000f8e00ff */
[----:B------:R-:W-:Y:S01]  /*11d0*/  IADD3.X R52, PT, PT, RZ, R25, RZ, P4, P5 ;  /* 0x00000019ff347210 */ /* 0x000fe200027ea4ff */
[----:B------:R-:W-:-:S04]  /*11e0*/  IMAD.WIDE.U32 R24, R46, UR32, RZ ;  /* 0x000000202e187c25 */ /* 0x000fc8000f8e00ff */
[C---:B------:R-:W-:Y:S02]  /*11f0*/  IMAD R24, R46.reuse, UR33, RZ ;  /* 0x000000212e187c24 */ /* 0x040fe4000f8e02ff */
[----:B------:R-:W-:-:S04]  /*1200*/  IMAD.WIDE.U32 R48, P5, R46, UR33, R48 ;  /* 0x000000212e307c25 */ /* 0x000fc8000f8a0030 */
[----:B------:R-:W-:Y:S01]  /*1210*/  IMAD R37, R47, UR32, R24 ;  /* 0x000000202f257c24 */ /* 0x000fe2000f8e0218 */
[----:B------:R-:W-:Y:S02]  /*1220*/  IADD3 RZ, P4, PT, R25, R48, RZ ;  /* 0x0000003019ff7210 */ /* 0x000fe40007f9e0ff */
[-C--:B------:R-:W-:Y:S01]  /*1230*/  IADD3 R25, P6, PT, R53, R50.reuse, RZ ;  /* 0x0000003235197210 */ /* 0x080fe20007fde0ff */
[----:B------:R-:W-:Y:S01]  /*1240*/  IMAD.IADD R26, R51, 0x1, R37 ;  /* 0x00000001331a7824 */ /* 0x000fe200078e0225 */
[----:B------:R-:W-:Y:S02]  /*1250*/  SEL R24, RZ, 0x1, P2 ;  /* 0x00000001ff187807 */ /* 0x000fe40001000000 */
[----:B------:R-:W-:Y:S01]  /*1260*/  ISETP.GE.U32.AND P2, PT, R25, R50, PT ;  /* 0x000000321900720c */ /* 0x000fe20003f46070 */
[----:B------:R-:W-:Y:S01]  /*1270*/  IMAD.X R37, R26, 0x1, R52, P6 ;  /* 0x000000011a257824 */ /* 0x000fe200030e0634 */
[----:B------:R-:W-:Y:S01]  /*1280*/  SEL R53, RZ, 0x1, P0 ;  /* 0x00000001ff357807 */ /* 0x000fe20000000000 */
[----:B------:R-:W-:Y:S01]  /*1290*/  IMAD.WIDE.U32 R50, R46, UR34, R28 ;  /* 0x000000222e327c25 */ /* 0x000fe2000f8e001c */
[----:B------:R-:W-:-:S02]  /*12a0*/  ISETP.GE.U32.AND.EX P1, PT, R26, R27, PT, P1 ;  /* 0x0000001b1a00720c */ /* 0x000fc40003f26110 */
[----:B------:R-:W-:Y:S01]  /*12b0*/  ISETP.GE.U32.AND.EX P2, PT, R37, R26, PT, P2 ;  /* 0x0000001a2500720c */ /* 0x000fe20003f46120 */
[----:B------:R-:W-:Y:S01]  /*12c0*/  IMAD.X R27, RZ, RZ, RZ, P5 ;  /* 0x000000ffff1b7224 */ /* 0x000fe200028e06ff */
[----:B------:R-:W-:Y:S01]  /*12d0*/  IADD3 R53, P6, P5, R53, R30, R24 ;  /* 0x0000001e35357210 */ /* 0x000fe20007dde018 */
[----:B------:R-:W-:Y:S01]  /*12e0*/  IMAD.MOV.U32 R26, RZ, RZ, R49 ;  /* 0x000000ffff1a7224 */ /* 0x000fe200078e0031 */
[----:B------:R-:W-:Y:S02]  /*12f0*/  SEL R49, RZ, 0x1, P2 ;  /* 0x00000001ff317807 */ /* 0x000fe40001000000 */
[----:B------:R-:W-:Y:S01]  /*1300*/  IADD3.X R24, PT, PT, RZ, R31, RZ, P6, P5 ;  /* 0x0000001fff187210 */ /* 0x000fe200037ea4ff */
[----:B------:R-:W-:Y:S01]  /*1310*/  IMAD.WIDE.U32.X R30, R47, UR33, R26, P4 ;  /* 0x000000212f1e7c25 */ /* 0x000fe2000a0e041a */
[----:B------:R-:W-:Y:S02]  /*1320*/  SEL R27, RZ, 0x1, P1 ;  /* 0x00000001ff1b7807 */ /* 0x000fe40000800000 */
[----:B------:R-:W-:Y:S01]  /*1330*/  ISETP.GE.U32.AND P0, PT, R50, R28, PT ;  /* 0x0000001c3200720c */ /* 0x000fe20003f06070 */
[----:B------:R-:W-:Y:S01]  /*1340*/  IMAD R28, R46, UR35, RZ ;  /* 0x000000232e1c7c24 */ /* 0x000fe2000f8e02ff */
[----:B------:R-:W-:-:S02]  /*1350*/  IADD3 R49, P5, P6, R49, R30, R27 ;  /* 0x0000001e31317210 */ /* 0x000fc40007ebe01b */
[----:B------:R-:W-:Y:S01]  /*1360*/  IADD3 R26, P1, PT, R53, R36, RZ ;  /* 0x00000024351a7210 */ /* 0x000fe20007f3e0ff */
[----:B------:R-:W-:Y:S01]  /*1370*/  IMAD.WIDE.U32 R52, R47, UR34, RZ ;  /* 0x000000222f347c25 */ /* 0x000fe2000f8e00ff */
[----:B------:R-:W-:Y:S02]  /*1380*/  IADD3 R30, P2, PT, R49, R50, RZ ;  /* 0x00000032311e7210 */ /* 0x000fe40007f5e0ff */
[----:B------:R-:W-:Y:S01]  /*1390*/  ISETP.GE.U32.AND P4, PT, R26, R36, PT ;  /* 0x000000241a00720c */ /* 0x000fe20003f86070 */
[----:B------:R-:W-:Y:S01]  /*13a0*/  IMAD R59, R47, UR34, R28 ;  /* 0x000000222f3b7c24 */ /* 0x000fe2000f8e021c */
[----:B------:R-:W-:Y:S01]  /*13b0*/  IADD3.X R28, PT, PT, RZ, R31, RZ, P5, P6 ;  /* 0x0000001fff1c7210 */ /* 0x000fe20002fec4ff */
[----:B------:R-:W-:Y:S01]  /*13c0*/  IMAD.X R27, R55, 0x1, R24, P1 ;  /* 0x00000001371b7824 */ /* 0x000fe200008e0618 */
[----:B------:R-:W-:Y:S01]  /*13d0*/  ISETP.GE.U32.AND P1, PT, R30, R50, PT ;  /* 0x000000321e00720c */ /* 0x000fe20003f26070 */
[----:B------:R-:W-:Y:S01]  /*13e0*/  IMAD.IADD R31, R51, 0x1, R59 ;  /* 0x00000001331f7824 */ /* 0x000fe200078e023b */
[----:B------:R-:W-:Y:S01]  /*13f0*/  SEL R24, RZ, 0x1, P3 ;  /* 0x00000001ff187807 */ /* 0x000fe20001800000 */
[----:B------:R-:W-:Y:S01]  /*1400*/  IMAD.WIDE.U32 R50, R46, UR34, RZ ;  /* 0x000000222e327c25 */ /* 0x000fe2000f8e00ff */
[----:B------:R-:W-:-:S02]  /*1410*/  ISETP.GE.U32.AND.EX P4, PT, R27, R55, PT, P4 ;  /* 0x000000371b00720c */ /* 0x000fc40003f86140 */
[----:B------:R-:W-:Y:S01]  /*1420*/  ISETP.GE.U32.AND.EX P0, PT, R31, R29, PT, P0 ;  /* 0x0000001d1f00720c */ /* 0x000fe20003f06100 */
[----:B------:R-:W-:Y:S01]  /*1430*/  IMAD.WIDE.U32 R52, P5, R46, UR35, R52 ;  /* 0x000000232e347c25 */ /* 0x000fe2000f8a0034 */
[----:B------:R-:W-:-:S03]  /*1440*/  SEL R36, RZ, 0x1, P4 ;  /* 0x00000001ff247807 */ /* 0x000fc60002000000 */
[----:B------:R-:W-:Y:S01]  /*1450*/  IMAD.X R28, R31, 0x1, R28, P2 ;  /* 0x000000011f1c7824 */ /* 0x000fe200010e061c */
[----:B------:R-:W-:Y:S01]  /*1460*/  IADD3 RZ, P6, PT, R51, R52, RZ ;  /* 0x0000003433ff7210 */ /* 0x000fe20007fde0ff */
[----:B------:R-:W-:Y:S02]  /*1470*/  IMAD.X R59, RZ, RZ, RZ, P5 ;  /* 0x000000ffff3b7224 */ /* 0x000fe400028e06ff */
[----:B------:R-:W-:Y:S01]  /*1480*/  IMAD.MOV.U32 R58, RZ, RZ, R53 ;  /* 0x000000ffff3a7224 */ /* 0x000fe200078e0035 */
[----:B------:R-:W-:Y:S01]  /*1490*/  ISETP.GE.U32.AND.EX P1, PT, R28, R31, PT, P1 ;  /* 0x0000001f1c00720c */ /* 0x000fe20003f26110 */
[C---:B------:R-:W-:Y:S01]  /*14a0*/  IMAD.WIDE.U32 R48, R47.reuse, UR36, RZ ;  /* 0x000000242f307c25 */ /* 0x040fe2000f8e00ff */
[----:B------:R-:W-:Y:S02]  /*14b0*/  SEL R31, RZ, 0x1, P0 ;  /* 0x00000001ff1f7807 */ /* 0x000fe40000000000 */
[----:B------:R-:W-:Y:S01]  /*14c0*/  SEL R29, RZ, 0x1, P1 ;  /* 0x00000001ff1d7807 */ /* 0x000fe20000800000 */
[----:B------:R-:W-:Y:S01]  /*14d0*/  IMAD.WIDE.U32.X R58, R47, UR35, R58, P6 ;  /* 0x000000232f3a7c25 */ /* 0x000fe2000b0e043a */
[----:B------:R-:W-:-:S02]  /*14e0*/  IADD3 R24, P0, P6, R36, R34, R24 ;  /* 0x0000002224187210 */ /* 0x000fc40007e1e018 */
[----:B------:R-:W-:Y:S01]  /*14f0*/  ISETP.GE.U32.AND P1, PT, R38, R20, PT ;  /* 0x000000142600720c */ /* 0x000fe20003f26070 */
[C---:B------:R-:W-:Y:S01]  /*1500*/  IMAD R36, R46.reuse, UR37, RZ ;  /* 0x000000252e247c24 */ /* 0x040fe2000f8e02ff */
[----:B------:R-:W-:Y:S01]  /*1510*/  IADD3.X R20, PT, PT, RZ, R35, RZ, P0, P6 ;  /* 0x00000023ff147210 */ /* 0x000fe200007ec4ff */
[----:B------:R-:W-:Y:S01]  /*1520*/  IMAD.WIDE.U32 R34, R46, UR36, R32 ;  /* 0x000000242e227c25 */ /* 0x000fe2000f8e0020 */
[----:B------:R-:W-:Y:S02]  /*1530*/  IADD3 R29, P0, P6, R29, R58, R31 ;  /* 0x0000003a1d1d7210 */ /* 0x000fe40007e1e01f */
[----:B------:R-:W-:Y:S01]  /*1540*/  ISETP.GE.U32.AND.EX P1, PT, R56, R22, PT, P1 ;  /* 0x000000163800720c */ /* 0x000fe20003f26110 */
[----:B------:R-:W-:Y:S01]  /*1550*/  IMAD R53, R47, UR36, R36 ;  /* 0x000000242f357c24 */ /* 0x000fe2000f8e0224 */
[----:B------:R-:W-:Y:S01]  /*1560*/  IADD3.X R31, PT, PT, RZ, R59, RZ, P0, P6 ;  /* 0x0000003bff1f7210 */ /* 0x000fe200007ec4ff */
[----:B------:R-:W-:Y:S01]  /*1570*/  IMAD.WIDE.U32 R48, P4, R46, UR37, R48 ;  /* 0x000000252e307c25 */ /* 0x000fe2000f880030 */
[----:B------:R-:W-:-:S02]  /*1580*/  ISETP.GE.U32.AND P0, PT, R34, R32, PT ;  /* 0x000000202200720c */ /* 0x000fc40003f06070 */
[----:B------:R-:W-:Y:S01]  /*1590*/  IADD3 R29, P6, PT, R29, R34, RZ ;  /* 0x000000221d1d7210 */ /* 0x000fe20007fde0ff */
[----:B------:R-:W-:-:S04]  /*15a0*/  IMAD.WIDE.U32 R50, R46, UR36, RZ ;  /* 0x000000242e327c25 */ /* 0x000fc8000f8e00ff */
[----:B------:R-:W-:Y:S01]  /*15b0*/  IMAD.IADD R32, R35, 0x1, R53 ;  /* 0x0000000123207824 */ /* 0x000fe200078e0235 */
[----:B------:R-:W-:Y:S01]  /*15c0*/  IADD3 RZ, P3, PT, R51, R48, RZ ;  /* 0x0000003033ff7210 */ /* 0x000fe20007f7e0ff */
[----:B------:R-:W-:-:S03]  /*15d0*/  IMAD.WIDE.U32 R50, R47, UR38, RZ ;  /* 0x000000262f327c25 */ /* 0x000fc6000f8e00ff */
[----:B------:R-:W-:Y:S01]  /*15e0*/  ISETP.GE.U32.AND.EX P0, PT, R32, R33, PT, P0 ;  /* 0x000000212000720c */ /* 0x000fe20003f06100 */
[----:B------:R-:W-:Y:S01]  /*15f0*/  IMAD.X R35, RZ, RZ, RZ, P4 ;  /* 0x000000ffff237224 */ /* 0x000fe200020e06ff */
[----:B------:R-:W-:Y:S01]  /*1600*/  ISETP.GE.U32.AND P4, PT, R29, R34, PT ;  /* 0x000000221d00720c */ /* 0x000fe20003f86070 */
[----:B------:R-:W-:Y:S01]  /*1610*/  IMAD.WIDE.U32 R52, R47, UR40, RZ ;  /* 0x000000282f347c25 */ /* 0x000fe2000f8e00ff */
[----:B------:R-:W-:-:S03]  /*1620*/  SEL R22, RZ, 0x1, P0 ;  /* 0x00000001ff167807 */ /* 0x000fc60000000000 */
[----:B------:R-:W-:Y:S02]  /*1630*/  IMAD.X R31, R32, 0x1, R31, P6 ;  /* 0x00000001201f7824 */ /* 0x000fe400030e061f */
[----:B------:R-:W-:Y:S02]  /*1640*/  IMAD.MOV.U32 R34, RZ, RZ, R49 ;  /* 0x000000ffff227224 */ /* 0x000fe400078e0031 */
[----:B------:R-:W-:Y:S01]  /*1650*/  IMAD.WIDE.U32 R50, P5, R46, UR39, R50 ;  /* 0x000000272e327c25 */ /* 0x000fe2000f8a0032 */
[----:B------:R-:W-:-:S03]  /*1660*/  ISETP.GE.U32.AND.EX P6, PT, R31, R32, PT, P4 ;  /* 0x000000201f00720c */ /* 0x000fc60003fc6140 */
[----:B------:R-:W-:-:S04]  /*1670*/  IMAD.WIDE.U32 R54, R46, UR38, RZ ;  /* 0x000000262e367c25 */ /* 0x000fc8000f8e00ff */
[----:B------:R-:W-:Y:S01]  /*1680*/  IMAD.WIDE.U32 R32, P4, R46, UR41, R52 ;  /* 0x000000292e207c25 */ /* 0x000fe2000f880034 */
[----:B------:R-:W-:Y:S02]  /*1690*/  IADD3 RZ, P2, PT, R55, R50, RZ ;  /* 0x0000003237ff7210 */ /* 0x000fe40007f5e0ff */
[----:B------:R-:W-:Y:S01]  /*16a0*/  SEL R55, RZ, 0x1, P6 ;  /* 0x00000001ff377807 */ /* 0x000fe20003000000 */
[----:B------:R-:W-:Y:S01]  /*16b0*/  IMAD.WIDE.U32.X R52, R47, UR37, R34, P3 ;  /* 0x000000252f347c25 */ /* 0x000fe200098e0422 */
[----:B------:R-:W-:-:S03]  /*16c0*/  IADD3 R34, P0, PT, R24, R38, RZ ;  /* 0x0000002618227210 */ /* 0x000fc60007f1e0ff */
[----:B------:R-:W-:-:S04]  /*16d0*/  IMAD.WIDE.U32 R48, R46, UR40, RZ ;  /* 0x000000282e307c25 */ /* 0x000fc8000f8e00ff */
[----:B------:R-:W-:Y:S01]  /*16e0*/  IMAD.X R35, R56, 0x1, R20, P0 ;  /* 0x0000000138237824 */ /* 0x000fe200000e0614 */
[----:B------:R-:W-:Y:S01]  /*16f0*/  IADD3 RZ, P3, PT, R49, R32, RZ ;  /* 0x0000002031ff7210 */ /* 0x000fe20007f7e0ff */
        /* <DEDUP_REMOVED lines=8> */
[----:B------:R-:W-:Y:S01]  /*1780*/  IMAD.MOV.U32 R38, RZ, RZ, R51 ;  /* 0x000000ffff267224 */ /* 0x000fe200078e0033 */
[----:B------:R-:W-:Y:S01]  /*1790*/  SEL R20, RZ, 0x1, P1 ;  /* 0x00000001ff147807 */ /* 0x000fe20000800000 */
[----:B------:R-:W-:Y:S01]  /*17a0*/  IMAD.IADD R51, R49, 0x1, R59 ;  /* 0x0000000131337824 */ /* 0x000fe200078e023b */
[----:B------:R-:W-:Y:S01]  /*17b0*/  ISETP.GE.U32.AND.EX P0, PT, R35, R56, PT, P5 ;  /* 0x000000382300720c */ /* 0x000fe20003f06150 */
[----:B------:R-:W-:Y:S01]  /*17c0*/  IMAD.WIDE.U32.X R38, R47, UR39, R38, P2 ;  /* 0x000000272f267c25 */ /* 0x000fe200090e0426 */
[----:B------:R-:W-:-:S02]  /*17d0*/  ISETP.GE.U32.AND P1, PT, R48, R26, PT ;  /* 0x0000001a3000720c */ /* 0x000fc40003f26070 */
[----:B------:R-:W-:Y:S01]  /*17e0*/  ISETP.GE.U32.AND P5, PT, R32, R48, PT ;  /* 0x000000302000720c */ /* 0x000fe20003fa6070 */
[----:B------:R-:W-:Y:S01]  /*17f0*/  IMAD.X R50, R51, 0x1, R50, P6 ;  /* 0x0000000133327824 */ /* 0x000fe200030e0632 */
[----:B------:R-:W-:Y:S01]  /*1800*/  SEL R53, RZ, 0x1, P0 ;  /* 0x00000001ff357807 */ /* 0x000fe20000000000 */
[----:B------:R-:W-:Y:S01]  /*1810*/  IMAD.WIDE.U32 R48, R47, UR42, RZ ;  /* 0x0000002a2f307c25 */ /* 0x000fe2000f8e00ff */
[----:B------:R-:W-:Y:S02]  /*1820*/  ISETP.GE.U32.AND.EX P1, PT, R51, R27, PT, P1 ;  /* 0x0000001b3300720c */ /* 0x000fe40003f26110 */
[----:B------:R-:W-:Y:S02]  /*1830*/  ISETP.GE.U32.AND.EX P0, PT, R50, R51, PT, P5 ;  /* 0x000000333200720c */ /* 0x000fe40003f06150 */
[----:B------:R-:W-:Y:S01]  /*1840*/  IADD3 R20, P5, P6, R53, R40, R20 ;  /* 0x0000002835147210 */ /* 0x000fe20007ebe014 */
[----:B------:R-:W-:Y:S01]  /*1850*/  IMAD.WIDE.U32 R26, P2, R46, UR43, R48 ;  /* 0x0000002b2e1a7c25 */ /* 0x000fe2000f840030 */
[----:B------:R-:W-:-:S02]  /*1860*/  SEL R24, RZ, 0x1, P1 ;  /* 0x00000001ff187807 */ /* 0x000fc40000800000 */
[----:B------:R-:W-:Y:S01]  /*1870*/  SEL R51, RZ, 0x1, P0 ;  /* 0x00000001ff337807 */ /* 0x000fe20000000000 */
[C---:B------:R-:W-:Y:S01]  /*1880*/  IMAD.WIDE.U32 R52, R46.reuse, UR42, RZ ;  /* 0x0000002a2e347c25 */ /* 0x040fe2000f8e00ff */
[----:B------:R-:W-:Y:S02]  /*1890*/  IADD3.X R22, PT, PT, RZ, R41, RZ, P5, P6 ;  /* 0x00000029ff167210 */ /* 0x000fe40002fec4ff */
[----:B------:R-:W-:Y:S01]  /*18a0*/  IADD3 R51, P5, P6, R51, R38, R24 ;  /* 0x0000002633337210 */ /* 0x000fe20007ebe018 */
[----:B------:R-:W-:Y:S01]  /*18b0*/  IMAD R24, R46, UR41, RZ ;  /* 0x000000292e187c24 */ /* 0x000fe2000f8e02ff */
[----:B------:R-:W-:Y:S01]  /*18c0*/  ISETP.GE.U32.AND P0, PT, R44, R19, PT ;  /* 0x000000132c00720c */ /* 0x000fe20003f06070 */
[----:B------:R-:W-:Y:S01]  /*18d0*/  IMAD.WIDE.U32 R40, R46, UR40, R34 ;  /* 0x000000282e287c25 */ /* 0x000fe2000f8e0022 */
[----:B------:R-:W-:Y:S02]  /*18e0*/  IADD3 RZ, P1, PT, R53, R26, RZ ;  /* 0x0000001a35ff7210 */ /* 0x000fe40007f3e0ff */
[----:B------:R-:W-:Y:S01]  /*18f0*/  ISETP.GE.U32.AND.EX P0, PT, R57, R18, PT, P0 ;  /* 0x000000123900720c */ /* 0x000fe20003f06100 */
[----:B------:R-:W-:-:S02]  /*1900*/  IMAD R45, R47, UR40, R24 ;  /* 0x000000282f2d7c24 */ /* 0x000fc4000f8e0218 */
[----:B------:R-:W-:Y:S01]  /*1910*/  IMAD.MOV.U32 R18, RZ, RZ, R33 ;  /* 0x000000ffff127224 */ /* 0x000fe200078e0021 */
[----:B------:R-:W-:Y:S01]  /*1920*/  IADD3.X R33, PT, PT, RZ, R39, RZ, P5, P6 ;  /* 0x00000027ff217210 */ /* 0x000fe20002fec4ff */
[----:B------:R-:W-:Y:S01]  /*1930*/  IMAD.IADD R24, R41, 0x1, R45 ;  /* 0x0000000129187824 */ /* 0x000fe200078e022d */
[----:B------:R-:W-:Y:S01]  /*1940*/  IADD3 R51, P5, PT, R51, R40, RZ ;  /* 0x0000002833337210 */ /* 0x000fe20007fbe0ff */
[----:B------:R-:W-:Y:S01]  /*1950*/  IMAD.X R19, RZ, RZ, RZ, P4 ;  /* 0x000000ffff137224 */ /* 0x000fe200020e06ff */
[----:B------:R-:W-:Y:S01]  /*1960*/  ISETP.GE.U32.AND P4, PT, R40, R34, PT ;  /* 0x000000222800720c */ /* 0x000fe20003f86070 */
[----:B------:R-:W-:Y:S01]  /*1970*/  IMAD.X R39, RZ, RZ, RZ, P2 ;  /* 0x000000ffff277224 */ /* 0x000fe200010e06ff */
[----:B------:R-:W-:Y:S01]  /*1980*/  ISETP.GE.U32.AND P2, PT, R51, R40, PT ;  /* 0x000000283300720c */ /* 0x000fe20003f46070 */
[----:B------:R-:W-:Y:S01]  /*1990*/  IMAD.X R33, R24, 0x1, R33, P5 ;  /* 0x0000000118217824 */ /* 0x000fe200028e0621 */
[----:B------:R-:W-:Y:S01]  /*19a0*/  IADD3 R26, P5, PT, R20, R44, RZ ;  /* 0x0000002c141a7210 */ /* 0x000fe20007fbe0ff */
[----:B------:R-:W-:Y:S01]  /*19b0*/  IMAD.MOV.U32 R38, RZ, RZ, R27 ;  /* 0x000000ffff267224 */ /* 0x000fe200078e001b */
[----:B------:R-:W-:Y:S01]  /*19c0*/  ISETP.GE.U32.AND.EX P4, PT, R24, R35, PT, P4 ;  /* 0x000000231800720c */ /* 0x000fe20003f86140 */
[----:B------:R-:W-:Y:S01]  /*19d0*/  IMAD.WIDE.U32.X R34, R47, UR41, R18, P3 ;  /* 0x000000292f227c25 */ /* 0x000fe200098e0412 */
[----:B------:R-:W-:-:S02]  /*19e0*/  ISETP.GE.U32.AND.EX P2, PT, R33, R24, PT, P2 ;  /* 0x000000182100720c */ /* 0x000fc40003f46120 */
[----:B------:R-:W-:Y:S01]  /*19f0*/  SEL R20, RZ, 0x1, P4 ;  /* 0x00000001ff147807 */ /* 0x000fe20002000000 */
[----:B------:R-:W-:Y:S01]  /*1a00*/  IMAD.X R27, R57, 0x1, R22, P5 ;  /* 0x00000001391b7824 */ /* 0x000fe200028e0616 */
[----:B------:R-:W-:Y:S01]  /*1a10*/  SEL R41, RZ, 0x1, P2 ;  /* 0x00000001ff297807 */ /* 0x000fe20001000000 */
[C---:B------:R-:W-:Y:S01]  /*1a20*/  IMAD R22, R46.reuse, UR43, RZ ;  /* 0x0000002b2e167c24 */ /* 0x040fe2000f8e02ff */
[----:B------:R-:W-:Y:S01]  /*1a30*/  SEL R24, RZ, 0x1, P0 ;  /* 0x00000001ff187807 */ /* 0x000fe20000000000 */
[----:B------:R-:W-:Y:S01]  /*1a40*/  IMAD.WIDE.U32 R18, R46, UR42, R26 ;  /* 0x0000002a2e127c25 */ /* 0x000fe2000f8e001a */
[----:B------:R-:W-:-:S03]  /*1a50*/  IADD3 R41, P2, P3, R41, R34, R20 ;  /* 0x0000002229297210 */ /* 0x000fc60007b5e014 */
[C---:B------:R-:W-:Y:S01]  /*1a60*/  IMAD R45, R47.reuse, UR42, R22 ;  /* 0x0000002a2f2d7c24 */ /* 0x040fe2000f8e0216 */
[----:B------:R-:W-:Y:S01]  /*1a70*/  IADD3.X R22, PT, PT, RZ, R35, RZ, P2, P3 ;  /* 0x00000023ff167210 */ /* 0x000fe200017e64ff */
[----:B------:R-:W-:Y:S01]  /*1a80*/  IMAD.WIDE.U32.X R38, R47, UR43, R38, P1 ;  /* 0x0000002b2f267c25 */ /* 0x000fe200088e0426 */
[----:B------:R-:W-:Y:S02]  /*1a90*/  IADD3 R20, P5, PT, R41, R18, RZ ;  /* 0x0000001229147210 */ /* 0x000fe40007fbe0ff */
[----:B------:R-:W-:Y:S01]  /*1aa0*/  ISETP.GE.U32.AND P3, PT, R26, R44, PT ;  /* 0x0000002c1a00720c */ /* 0x000fe20003f66070 */
[----:B------:R-:W-:Y:S01]  /*1ab0*/  IMAD.IADD R19, R19, 0x1, R45 ;  /* 0x0000000113137824 */ /* 0x000fe200078e022d */
[----:B------:R-:W-:Y:S02]  /*1ac0*/  ISETP.GE.U32.AND P4, PT, R18, R26, PT ;  /* 0x0000001a1200720c */ /* 0x000fe40003f86070 */
[----:B------:R-:W-:Y:S01]  /*1ad0*/  ISETP.GE.U32.AND P2, PT, R20, R18, PT ;  /* 0x000000121400720c */ /* 0x000fe20003f46070 */
[----:B------:R-:W-:Y:S01]  /*1ae0*/  IMAD.X R22, R19, 0x1, R22, P5 ;  /* 0x0000000113167824 */ /* 0x000fe200028e0616 */
[----:B------:R-:W-:-:S02]  /*1af0*/  ISETP.GE.U32.AND.EX P1, PT, R27, R57, PT, P3 ;  /* 0x000000391b00720c */ /* 0x000fc40003f26130 */
[----:B------:R-:W-:Y:S02]  /*1b00*/  ISETP.GE.U32.AND.EX P3, PT, R19, R27, PT, P4 ;  /* 0x0000001b1300720c */ /* 0x000fe40003f66140 */
[----:B------:R-:W-:Y:S02]  /*1b10*/  ISETP.GE.U32.AND.EX P2, PT, R22, R19, PT, P2 ;  /* 0x000000131600720c */ /* 0x000fe40003f46120 */
        /* <DEDUP_REMOVED lines=68> */
.L_x_17:
[----:B------:R-:W-:-:S04]  /*1f60*/  ISETP.GT.U32.AND P0, PT, R5, R2, PT ;  /* 0x000000020500720c */ /* 0x000fc80003f04070 */
[----:B------:R-:W-:-:S13]  /*1f70*/  ISETP.GT.U32.AND.EX P0, PT, R4, R3, PT, P0 ;  /* 0x000000030400720c */ /* 0x000fda0003f04100 */
[----:B------:R-:W-:Y:S05]  /*1f80*/  @!P0 BREAK.RELIABLE B0 ;  /* 0x0000000000008942 */ /* 0x000fea0003800100 */
[----:B------:R-:W-:Y:S05]  /*1f90*/  @!P0 BRA `(.L_x_19) ;  /* 0x0000000000e48947 */ /* 0x000fea0003800000 */
.L_x_18:
[----:B------:R-:W-:Y:S05]  /*1fa0*/  BSYNC.RELIABLE B0 ;  /* 0x0000000000007941 */ /* 0x000fea0003800100 */
.L_x_16:
[----:B------:R-:W-:Y:S01]  /*1fb0*/  ISETP.GE.U32.AND P0, PT, R23, UR28, PT ;  /* 0x0000001c17007c0c */ /* 0x000fe2000bf06070 */
[----:B------:R-:W-:Y:S01]  /*1fc0*/  IMAD.U32 R5, RZ, RZ, UR37 ;  /* 0x00000025ff057e24 */ /* 0x000fe2000f8e00ff */
[----:B------:R-:W-:Y:S02]  /*1fd0*/  ISETP.EQ.U32.AND P1, PT, R25, UR30, PT ;  /* 0x0000001e19007c0c */ /* 0x000fe4000bf22070 */
[----:B------:R-:W-:Y:S02]  /*1fe0*/  ISETP.GE.U32.AND.EX P0, PT, R21, UR29, PT, P0 ;  /* 0x0000001d15007c0c */ /* 0x000fe4000bf06100 */
        /* <DEDUP_REMOVED lines=13> */
[----:B------:R-:W-:Y:S01]  /*20c0*/  IADD3 R25, P5, P4, R25, -UR30, -R2 ;  /* 0x8000001e19197c10 */ /* 0x000fe2000fcbe802 */
[----:B------:R-:W-:Y:S01]  /*20d0*/  IMAD.U32 R2, RZ, RZ, UR31 ;  /* 0x0000001fff027e24 */ /* 0x000fe2000f8e00ff */
[----:B------:R-:W-:-:S02]  /*20e0*/  ISETP.LT.U32.AND P3, PT, R32, UR36, PT ;  /* 0x0000002420007c0c */ /* 0x000fc4000bf61070 */
[C---:B------:R-:W-:Y:S02]  /*20f0*/  ISETP.EQ.AND.EX P6, PT, R50.reuse, UR37, P0, P6 ;  /* 0x0000002532007c0c */ /* 0x040fe400087c2360 */
[----:B------:R-:W-:Y:S02]  /*2100*/  SEL R3, RZ, 0x1, !P1 ;  /* 0x00000001ff037807 */ /* 0x000fe40004800000 */
[----:B------:R-:W-:Y:S02]  /*2110*/  IADD3.X R37, PT, PT, R37, -0x1, ~R2, P5, P4 ;  /* 0xffffffff25257810 */ /* 0x000fe40002fe8c02 */
[----:B------:R-:W-:Y:S02]  /*2120*/  ISETP.EQ.U32.AND P1, PT, R51, UR38, PT ;  /* 0x0000002633007c0c */ /* 0x000fe4000bf22070 */
[----:B------:R-:W-:Y:S02]  /*2130*/  ISETP.LT.U32.OR.EX P3, PT, R50, UR37, P6, P3 ;  /* 0x0000002532007c0c */ /* 0x000fe4000b761530 */
[----:B------:R-:W-:Y:S01]  /*2140*/  IADD3 R30, P4, P5, R30, -UR32, -R3 ;  /* 0x800000201e1e7c10 */ /* 0x000fe2000fd9e803 */
[----:B------:R-:W-:Y:S01]  /*2150*/  IMAD.U32 R3, RZ, RZ, UR33 ;  /* 0x00000021ff037e24 */ /* 0x000fe2000f8e00ff */
[----:B------:R-:W-:-:S02]  /*2160*/  SEL R2, RZ, 0x1, !P2 ;  /* 0x00000001ff027807 */ /* 0x000fc40005000000 */
[----:B------:R-:W-:Y:S02]  /*2170*/  ISETP.LT.U32.AND P2, PT, R51, UR38, PT ;  /* 0x0000002633007c0c */ /* 0x000fe4000bf41070 */
[C---:B------:R-:W-:Y:S02]  /*2180*/  ISETP.EQ.AND.EX P1, PT, R33.reuse, UR39, P3, P1 ;  /* 0x0000002721007c0c */ /* 0x040fe40009f22310 */
[----:B------:R-:W-:Y:S02]  /*2190*/  IADD3.X R28, PT, PT, R28, -0x1, ~R3, P4, P5 ;  /* 0xffffffff1c1c7810 */ /* 0x000fe400027eac03 */
[----:B------:R-:W-:Y:S02]  /*21a0*/  ISETP.EQ.U32.AND P4, PT, R20, UR40, PT ;  /* 0x0000002814007c0c */ /* 0x000fe4000bf82070 */
[----:B------:R-:W-:Y:S02]  /*21b0*/  ISETP.LT.U32.OR.EX P1, PT, R33, UR39, P1, P2 ;  /* 0x0000002721007c0c */ /* 0x000fe40008f21520 */
[----:B------:R-:W-:-:S02]  /*21c0*/  SEL R3, RZ, 0x1, !P0 ;  /* 0x00000001ff037807 */ /* 0x000fc40004000000 */
[----:B------:R-:W-:Y:S01]  /*21d0*/  IADD3 R29, P6, P5, R29, -UR34, -R2 ;  /* 0x800000221d1d7c10 */ /* 0x000fe2000fdde802 */
[----:B------:R-:W-:Y:S01]  /*21e0*/  IMAD.U32 R2, RZ, RZ, UR35 ;  /* 0x00000023ff027e24 */ /* 0x000fe2000f8e00ff */
[----:B------:R-:W-:Y:S02]  /*21f0*/  ISETP.LT.U32.AND P0, PT, R20, UR40, PT ;  /* 0x0000002814007c0c */ /* 0x000fe4000bf01070 */
[C---:B------:R-:W-:Y:S02]  /*2200*/  ISETP.EQ.AND.EX P4, PT, R22.reuse, UR41, P1, P4 ;  /* 0x0000002916007c0c */ /* 0x040fe40008f82340 */
[----:B------:R-:W-:Y:S02]  /*2210*/  IADD3.X R31, PT, PT, R31, -0x1, ~R2, P6, P5 ;  /* 0xffffffff1f1f7810 */ /* 0x000fe400037eac02 */
[----:B------:R-:W-:Y:S02]  /*2220*/  ISETP.LT.U32.OR.EX P0, PT, R22, UR41, P4, P0 ;  /* 0x0000002916007c0c */ /* 0x000fe4000a701500 */
[----:B------:R-:W-:-:S02]  /*2230*/  IADD3 R32, P2, P5, R32, -UR36, -R3 ;  /* 0x8000002420207c10 */ /* 0x000fc4000fd5e803 */
[----:B------:R-:W-:Y:S02]  /*2240*/  SEL R3, RZ, 0x1, !P1 ;  /* 0x00000001ff037807 */ /* 0x000fe40004800000 */
[----:B------:R-:W-:Y:S02]  /*2250*/  SEL R2, RZ, 0x1, !P0 ;  /* 0x00000001ff027807 */ /* 0x000fe40004000000 */
[----:B------:R-:W-:Y:S02]  /*2260*/  SEL R4, RZ, 0x1, !P3 ;  /* 0x00000001ff047807 */ /* 0x000fe40005800000 */
[----:B------:R-:W-:Y:S01]  /*2270*/  IADD3.X R50, PT, PT, R50, -0x1, ~R5, P2, P5 ;  /* 0xffffffff32327810 */ /* 0x000fe200017eac05 */
[----:B------:R-:W-:Y:S01]  /*2280*/  IMAD.U32 R5, RZ, RZ, UR43 ;  /* 0x0000002bff057e24 */ /* 0x000fe2000f8e00ff */
[----:B------:R-:W-:Y:S01]  /*2290*/  IADD3 R20, P3, P4, R20, -UR40, -R3 ;  /* 0x8000002814147c10 */ /* 0x000fe2000fc7e803 */
[----:B------:R-:W-:Y:S01]  /*22a0*/  IMAD.U32 R3, RZ, RZ, UR41 ;  /* 0x00000029ff037e24 */ /* 0x000fe2000f8e00ff */
[----:B------:R-:W-:Y:S01]  /*22b0*/  IADD3 R19, P5, P6, R19, -UR42, -R2 ;  /* 0x8000002a13137c10 */ /* 0x000fe2000febe802 */
[----:B------:R-:W-:Y:S01]  /*22c0*/  IMAD.U32 R2, RZ, RZ, UR39 ;  /* 0x00000027ff027e24 */ /* 0x000fe2000f8e00ff */
[----:B------:R-:W-:-:S02]  /*22d0*/  IADD3 R51, P1, P2, R51, -UR38, -R4 ;  /* 0x8000002633337c10 */ /* 0x000fc4000fa3e804 */
[----:B------:R-:W-:Y:S02]  /*22e0*/  IADD3 R23, P0, PT, R23, -UR28, RZ ;  /* 0x8000001c17177c10 */ /* 0x000fe4000ff1e0ff */
[----:B------:R-:W-:Y:S02]  /*22f0*/  IADD3.X R33, PT, PT, R33, -0x1, ~R2, P1, P2 ;  /* 0xffffffff21217810 */ /* 0x000fe40000fe4c02 */
[----:B------:R-:W-:Y:S02]  /*2300*/  IADD3.X R21, PT, PT, R21, ~UR29, RZ, P0, !PT ;  /* 0x8000001d15157c10 */ /* 0x000fe400087fe4ff */
[----:B------:R-:W-:Y:S02]  /*2310*/  IADD3.X R22, PT, PT, R22, -0x1, ~R3, P3, P4 ;  /* 0xffffffff16167810 */ /* 0x000fe40001fe8c03 */
[----:B------:R-:W-:-:S07]  /*2320*/  IADD3.X R18, PT, PT, R18, -0x1, ~R5, P5, P6 ;  /* 0xffffffff12127810 */ /* 0x000fce0002fecc05 */
.L_x_19:
[----:B------:R-:W-:Y:S05]  /*2330*/  BSYNC.RECONVERGENT B1 ;  /* 0x0000000000017941 */ /* 0x000fea0003800200 */
.L_x_15:
[----:B------:R-:W-:Y:S05]  /*2340*/  WARPSYNC.ALL ;  /* 0x0000000000007948 */ /* 0x000fea0003800000 */
[----:B------:R-:W0:Y:S01]  /*2350*/  LDCU UR4, c[0x0][0x3bc] ;  /* 0x00007780ff0477ac */ /* 0x000e220008000800 */
[-C--:B------:R-:W-:Y:S01]  /*2360*/  LOP3.LUT R19, R19, R18.reuse, RZ, 0x3c, !PT ;  /* 0x0000001213137212 */ /* 0x080fe200078e3cff */
[----:B------:R-:W-:Y:S01]  /*2370*/  IMAD.MOV.U32 R6, RZ, RZ, R25 ;  /* 0x000000ffff067224 */ /* 0x000fe200078e0019 */
[----:B------:R-:W1:Y:S01]  /*2380*/  LDCU.64 UR26, c[0x0][0x3b0] ;  /* 0x00007600ff1a77ac */ /* 0x000e620008000a00 */
[----:B------:R-:W-:Y:S01]  /*2390*/  IMAD.MOV.U32 R7, RZ, RZ, R37 ;  /* 0x000000ffff077224 */ /* 0x000fe200078e0025 */
[----:B------:R-:W-:Y:S01]  /*23a0*/  LOP3.LUT R18, R19, R18, RZ, 0x3c, !PT ;  /* 0x0000001213127212 */ /* 0x000fe200078e3cff */
[----:B------:R-:W-:-:S02]  /*23b0*/  IMAD.MOV.U32 R4, RZ, RZ, R23 ;  /* 0x000000ffff047224 */ /* 0x000fc400078e0017 */
[----:B------:R-:W-:Y:S01]  /*23c0*/  IMAD.MOV.U32 R5, RZ, RZ, R21 ;  /* 0x000000ffff057224 */ /* 0x000fe200078e0015 */
[----:B------:R-:W-:Y:S01]  /*23d0*/  LOP3.LUT R19, R19, R18, RZ, 0x3c, !PT ;  /* 0x0000001213137212 */ /* 0x000fe200078e3cff */
[----:B------:R-:W-:Y:S02]  /*23e0*/  IMAD.MOV.U32 R35, RZ, RZ, R33 ;  /* 0x000000ffff237224 */ /* 0x000fe400078e0021 */
[----:B------:R-:W-:Y:S01]  /*23f0*/  IMAD.MOV.U32 R34, RZ, RZ, R51 ;  /* 0x000000ffff227224 */ /* 0x000fe200078e0033 */
[----:B------:R2:W-:Y:S01]  /*2400*/  STL.128 [R1], R4 ;  /* 0x0000000401007387 */ /* 0x0005e20000100c00 */
[----:B------:R-:W-:Y:S02]  /*2410*/  IMAD.MOV.U32 R33, RZ, RZ, R50 ;  /* 0x000000ffff217224 */ /* 0x000fe400078e0032 */
[----:B------:R-:W-:Y:S02]  /*2420*/  IMAD.MOV.U32 R16, RZ, RZ, R20 ;  /* 0x000000ffff107224 */ /* 0x000fe400078e0014 */
[----:B0-----:R-:W-:Y:S01]  /*2430*/  IMAD.WIDE.U32 R8, R0, UR4, RZ ;  /* 0x0000000400087c25 */ /* 0x001fe2000f8e00ff */
[----:B------:R0:W-:Y:S03]  /*2440*/  STL.128 [R1+0x20], R32 ;  /* 0x0000202001007387 */ /* 0x0001e60000100c00 */
[----:B------:R-:W-:Y:S01]  /*2450*/  IMAD.MOV.U32 R17, RZ, RZ, R22 ;  /* 0x000000ffff117224 */ /* 0x000fe200078e0016 */
[----:B-1----:R-:W-:-:S04]  /*2460*/  LEA R2, P0, R8, UR26, 0x6 ;  /* 0x0000001a08027c11 */ /* 0x002fc8000f8030ff */
[----:B------:R-:W-:Y:S01]  /*2470*/  LEA.HI.X R3, R8, UR27, R9, 0x6, P0 ;  /* 0x0000001b08037c11 */ /* 0x000fe200080f3409 */
[----:B------:R0:W-:Y:S01]  /*2480*/  STL.128 [R1+0x30], R16 ;  /* 0x0000301001007387 */ /* 0x0001e20000100c00 */
[----:B------:R-:W-:Y:S01]  /*2490*/  ISETP.NE.AND P0, PT, RZ, UR4, PT ;  /* 0x00000004ff007c0c */ /* 0x000fe2000bf05270 */
[----:B--2---:R-:W-:Y:S02]  /*24a0*/  IMAD.MOV.U32 R6, RZ, RZ, R29 ;  /* 0x000000ffff067224 */ /* 0x004fe400078e001d */
[----:B------:R-:W-:Y:S02]  /*24b0*/  IMAD.MOV.U32 R7, RZ, RZ, R31 ;  /* 0x000000ffff077224 */ /* 0x000fe400078e001f */
[----:B------:R-:W-:Y:S02]  /*24c0*/  IMAD.MOV.U32 R4, RZ, RZ, R30 ;  /* 0x000000ffff047224 */ /* 0x000fe400078e001e */
[----:B------:R-:W-:-:S05]  /*24d0*/  IMAD.MOV.U32 R5, RZ, RZ, R28 ;  /* 0x000000ffff057224 */ /* 0x000fca00078e001c */
[----:B------:R0:W-:Y:S01]  /*24e0*/  STL.128 [R1+0x10], R4 ;  /* 0x0000100401007387 */ /* 0x0001e20000100c00 */
[----:B------:R-:W-:Y:S05]  /*24f0*/  @!P0 EXIT ;  /* 0x000000000000894d */ /* 0x000fea0003800000 */
[----:B------:R-:W-:-:S05]  /*2500*/  UMOV UR4, URZ ;  /* 0x000000ff00047c82 */ /* 0x000fca0008000000 */
.L_x_32:
[----:B-1----:R-:W-:Y:S01]  /*2510*/  IMAD.MOV.U32 R22, RZ, RZ, RZ ;  /* 0x000000ffff167224 */ /* 0x002fe200078e00ff */
[----:B------:R-:W-:Y:S01]  /*2520*/  CS2R R14, SRZ ;  /* 0x00000000000e7805 */ /* 0x000fe2000001ff00 */
[----:B------:R-:W-:Y:S01]  /*2530*/  IMAD.MOV.U32 R25, RZ, RZ, RZ ;  /* 0x000000ffff197224 */ /* 0x000fe200078e00ff */
[----:B------:R-:W-:Y:S02]  /*2540*/  CS2R R12, SRZ ;  /* 0x00000000000c7805 */ /* 0x000fe4000001ff00 */
[----:B------:R-:W-:Y:S01]  /*2550*/  CS2R R30, SRZ ;  /* 0x00000000001e7805 */ /* 0x000fe2000001ff00 */
[----:B0-----:R-:W-:Y:S01]  /*2560*/  IMAD.MOV.U32 R35, RZ, RZ, RZ ;  /* 0x000000ffff237224 */ /* 0x001fe200078e00ff */
[----:B------:R-:W-:Y:S01]  /*2570*/  CS2R R32, SRZ ;  /* 0x0000000000207805 */ /* 0x000fe2000001ff00 */
[----:B------:R-:W-:Y:S01]  /*2580*/  IMAD.MOV.U32 R16, RZ, RZ, RZ ;  /* 0x000000ffff107224 */ /* 0x000fe200078e00ff */
[----:B------:R-:W-:Y:S01]  /*2590*/  CS2R R4, SRZ ;  /* 0x0000000000047805 */ /* 0x000fe2000001ff00 */
[----:B------:R-:W-:Y:S01]  /*25a0*/  IMAD.MOV.U32 R0, RZ, RZ, RZ ;  /* 0x000000ffff007224 */ /* 0x000fe200078e00ff */
[----:B------:R-:W0:Y:S01]  /*25b0*/  LDCU.64 UR26, c[0x0][0x390] ;  /* 0x00007200ff1a77ac */ /* 0x000e220008000a00 */
[----:B------:R-:W-:Y:S01]  /*25c0*/  IMAD.MOV.U32 R21, RZ, RZ, RZ ;  /* 0x000000ffff157224 */ /* 0x000fe200078e00ff */
[----:B------:R-:W-:Y:S01]  /*25d0*/  UMOV UR5, URZ ;  /* 0x000000ff00057c82 */ /* 0x000fe20008000000 */
[----:B------:R-:W-:-:S05]  /*25e0*/  UMOV UR6, UR7 ;  /* 0x0000000700067c82 */ /* 0x000fca0008000000 */
.L_x_20:
[----:B------:R-:W2:Y:S01]  /*25f0*/  LDL.64 R26, [UR6] ;  /* 0x00000006ff1a7983 */ /* 0x000ea20008100a00 */
[----:B------:R-:W-:Y:S01]  /*2600*/  IMAD.MOV.U32 R20, RZ, RZ, R0 ;  /* 0x000000ffff147224 */ /* 0x000fe200078e0000 */
[----:B------:R-:W-:Y:S01]  /*2610*/  UIADD3 UR5, UPT, UPT, UR5, 0x1, URZ ;  /* 0x0000000105057890 */ /* 0x000fe2000fffe0ff */
[----:B------:R-:W-:Y:S01]  /*2620*/  IMAD.MOV.U32 R8, RZ, RZ, R12 ;  /* 0x000000ffff087224 */ /* 0x000fe200078e000c */
[----:B------:R-:W-:Y:S01]  /*2630*/  UIADD3 UR6, UPT, UPT, UR6, 0x8, URZ ;  /* 0x0000000806067890 */ /* 0x000fe2000fffe0ff */
[----:B------:R-:W-:Y:S01]  /*2640*/  IMAD.MOV.U32 R9, RZ, RZ, R5 ;  /* 0x000000ffff097224 */ /* 0x000fe200078e0005 */
[----:B------:R-:W-:Y:S01]  /*2650*/  UISETP.NE.AND UP0, UPT, UR5, 0x8, UPT ;  /* 0x000000080500788c */ /* 0x000fe2000bf05270 */
[----:B--2---:R-:W-:-:S04]  /*2660*/  IMAD.WIDE.U32 R6, R27, UR10, RZ ;  /* 0x0000000a1b067c25 */ /* 0x004fc8000f8e00ff */
[C---:B------:R-:W-:Y:S02]  /*2670*/  IMAD R17, R26.reuse, UR11, RZ ;  /* 0x0000000b1a117c24 */ /* 0x040fe4000f8e02ff */
[----:B------:R-:W-:-:S04]  /*2680*/  IMAD.WIDE.U32 R18, P0, R26, UR11, R6 ;  /* 0x0000000b1a127c25 */ /* 0x000fc8000f800006 */
[----:B------:R-:W-:-:S04]  /*2690*/  IMAD.WIDE.U32 R6, R26, UR10, R20 ;  /* 0x0000000a1a067c25 */ /* 0x000fc8000f8e0014 */
[----:B------:R-:W-:Y:S01]  /*26a0*/  IMAD R17, R27, UR10, R17 ;  /* 0x0000000a1b117c24 */ /* 0x000fe2000f8e0211 */
[----:B------:R-:W-:Y:S01]  /*26b0*/  LOP3.LUT R23, RZ, R6, RZ, 0x33, !PT ;  /* 0x00000006ff177212 */ /* 0x000fe200078e33ff */
[----:B------:R-:W-:-:S04]  /*26c0*/  IMAD.WIDE.U32 R10, R26, UR12, R8 ;  /* 0x0000000c1a0a7c25 */ /* 0x000fc8000f8e0008 */
[----:B------:R-:W-:Y:S01]  /*26d0*/  IMAD.WIDE.U32 R8, R26, UR10, RZ ;  /* 0x0000000a1a087c25 */ /* 0x000fe2000f8e00ff */
[----:B------:R-:W-:-:S03]  /*26e0*/  ISETP.GE.U32.AND P1, PT, R10, R12, PT ;  /* 0x0000000c0a00720c */ /* 0x000fc60003f26070 */
[----:B------:R-:W-:Y:S01]  /*26f0*/  IMAD.X R29, RZ, RZ, RZ, P0 ;  /* 0x000000ffff1d7224 */ /* 0x000fe200000e06ff */
[----:B------:R-:W-:Y:S01]  /*2700*/  ISETP.GE.U32.AND P0, PT, R6, R0, PT ;  /* 0x000000000600720c */ /* 0x000fe20003f06070 */
[----:B------:R-:W-:Y:S01]  /*2710*/  IMAD.IADD R0, R7, 0x1, R17 ;  /* 0x0000000107007824 */ /* 0x000fe200078e0211 */
[----:B------:R-:W-:Y:S01]  /*2720*/  IADD3 RZ, P2, PT, R9, R18, RZ ;  /* 0x0000001209ff7210 */ /* 0x000fe20007f5e0ff */
[----:B------:R-:W-:Y:S02]  /*2730*/  IMAD.MOV.U32 R28, RZ, RZ, R19 ;  /* 0x000000ffff1c7224 */ /* 0x000fe400078e0013 */
[----:B------:R-:W-:Y:S01]  /*2740*/  IMAD R7, R26, UR13, RZ ;  /* 0x0000000d1a077c24 */ /* 0x000fe2000f8e02ff */
[----:B------:R-:W-:Y:S01]  /*2750*/  ISETP.GE.U32.AND.EX P0, PT, R0, R21, PT, P0 ;  /* 0x000000150000720c */ /* 0x000fe20003f06100 */
[----:B------:R-:W-:-:S04]  /*2760*/  IMAD.WIDE.U32 R20, R27, UR12, RZ ;  /* 0x0000000c1b147c25 */ /* 0x000fc8000f8e00ff */
[C---:B------:R-:W-:Y:S01]  /*2770*/  IMAD R17, R27.reuse, UR12, R7 ;  /* 0x0000000c1b117c24 */ /* 0x040fe2000f8e0207 */
[----:B------:R-:W-:Y:S01]  /*2780*/  SEL R7, RZ, 0x1, P0 ;  /* 0x00000001ff077807 */ /* 0x000fe20000000000 */
[----:B------:R-:W-:-:S04]  /*2790*/  IMAD.WIDE.U32.X R8, R27, UR11, R28, P2 ;  /* 0x0000000b1b087c25 */ /* 0x000fc800090e041c */
[----:B------:R-:W-:Y:S01]  /*27a0*/  IMAD.WIDE.U32 R28, P2, R26, UR13, R20 ;  /* 0x0000000d1a1c7c25 */ /* 0x000fe2000f840014 */
[----:B------:R-:W-:-:S03]  /*27b0*/  IADD3 R8, P3, P4, R10, R8, R7 ;  /* 0x000000080a087210 */ /* 0x000fc60007c7e007 */
[----:B------:R-:W-:Y:S02]  /*27c0*/  IMAD.IADD R7, R11, 0x1, R17 ;  /* 0x000000010b077824 */ /* 0x000fe400078e0211 */
[----:B------:R-:W-:Y:S02]  /*27d0*/  IMAD.MOV.U32 R18, RZ, RZ, R4 ;  /* 0x000000ffff127224 */ /* 0x000fe400078e0004 */
[----:B------:R-:W-:Y:S01]  /*27e0*/  IMAD.MOV.U32 R19, RZ, RZ, R31 ;  /* 0x000000ffff137224 */ /* 0x000fe200078e001f */
[C---:B------:R-:W-:Y:S01]  /*27f0*/  IADD3.X R9, PT, PT, R7.reuse, R9, RZ, P3, P4 ;  /* 0x0000000907097210 */ /* 0x040fe20001fe84ff */
[----:B------:R-:W-:Y:S01]  /*2800*/  IMAD.WIDE.U32 R20, R26, UR12, RZ ;  /* 0x0000000c1a147c25 */ /* 0x000fe2000f8e00ff */
[----:B------:R-:W-:-:S03]  /*2810*/  ISETP.GE.U32.AND.EX P1, PT, R7, R5, PT, P1 ;  /* 0x000000050700720c */ /* 0x000fc60003f26110 */
[----:B------:R-:W-:Y:S01]  /*2820*/  IMAD.X R37, RZ, RZ, RZ, P2 ;  /* 0x000000ffff257224 */ /* 0x000fe200010e06ff */
[----:B------:R-:W-:Y:S01]  /*2830*/  ISETP.GE.U32.AND P2, PT, R8, R10, PT ;  /* 0x0000000a0800720c */ /* 0x000fe20003f46070 */
[----:B------:R-:W-:Y:S01]  /*2840*/  IMAD.WIDE.U32 R18, R26, UR14, R18 ;  /* 0x0000000e1a127c25 */ /* 0x000fe2000f8e0012 */
[----:B------:R-:W-:Y:S02]  /*2850*/  IADD3 RZ, P3, PT, R21, R28, RZ ;  /* 0x0000001c15ff7210 */ /* 0x000fe40007f7e0ff */
[----:B------:R-:W-:Y:S01]  /*2860*/  ISETP.GE.U32.AND.EX P2, PT, R9, R7, PT, P2 ;  /* 0x000000070900720c */ /* 0x000fe20003f46120 */
[----:B------:R-:W-:Y:S01]  /*2870*/  IMAD.MOV.U32 R36, RZ, RZ, R29 ;  /* 0x000000ffff247224 */ /* 0x000fe200078e001d */
[----:B------:R-:W-:Y:S01]  /*2880*/  ISETP.GE.U32.AND P0, PT, R18, R4, PT ;  /* 0x000000041200720c */ /* 0x000fe20003f06070 */
[----:B------:R-:W-:Y:S01]  /*2890*/  IMAD.MOV.U32 R17, RZ, RZ, R15 ;  /* 0x000000ffff117224 */ /* 0x000fe200078e000f */
[----:B------:R-:W-:Y:S01]  /*28a0*/  SEL R7, RZ, 0x1, P1 ;  /* 0x00000001ff077807 */ /* 0x000fe20000800000 */
[----:B------:R-:W-:Y:S01]  /*28b0*/  IMAD.WIDE.U32.X R4, R27, UR13, R36, P3 ;  /* 0x0000000d1b047c25 */ /* 0x000fe200098e0424 */
[----:B------:R-:W-:-:S03]  /*28c0*/  SEL R37, RZ, 0x1, P2 ;  /* 0x00000001ff257807 */ /* 0x000fc60001000000 */
[----:B------:R-:W-:Y:S01]  /*28d0*/  IMAD.WIDE.U32 R10, R26, UR16, R16 ;  /* 0x000000101a0a7c25 */ /* 0x000fe2000f8e0010 */
[----:B------:R-:W-:-:S03]  /*28e0*/  IADD3 R37, P1, P3, R37, R4, R7 ;  /* 0x0000000425257210 */ /* 0x000fc60007b3e007 */
[----:B------:R-:W-:Y:S01]  /*28f0*/  IMAD.WIDE.U32 R20, R27, UR14, RZ ;  /* 0x0000000e1b147c25 */ /* 0x000fe2000f8e00ff */
[----:B------:R-:W-:-:S03]  /*2900*/  ISETP.GE.U32.AND P2, PT, R10, R16, PT ;  /* 0x000000100a00720c */ /* 0x000fc60003f46070 */
[----:B------:R-:W-:Y:S02]  /*2910*/  IMAD R17, R26, UR15, RZ ;  /* 0x0000000f1a117c24 */ /* 0x000fe4000f8e02ff */
[----:B0-----:R-:W-:Y:S01]  /*2920*/  IMAD R39, R0, UR26, RZ ;  /* 0x0000001a00277c24 */ /* 0x001fe2000f8e02ff */
[----:B------:R-:W-:Y:S01]  /*2930*/  LOP3.LUT R0, RZ, R0, RZ, 0x33, !PT ;  /* 0x00000000ff007212 */ /* 0x000fe200078e33ff */
[----:B------:R-:W-:Y:S02]  /*2940*/  IMAD R7, R27, UR14, R17 ;  /* 0x0000000e1b077c24 */ /* 0x000fe4000f8e0211 */
[----:B------:R-:W-:-:S04]  /*2950*/  IMAD.WIDE.U32 R16, P5, R26, UR15, R20 ;  /* 0x0000000f1a107c25 */ /* 0x000fc8000f8a0014 */
[C---:B------:R-:W-:Y:S02]  /*2960*/  IMAD R39, R6.reuse, UR27, R39 ;  /* 0x0000001b06277c24 */ /* 0x040fe4000f8e0227 */
[----:B------:R-:W-:-:S04]  /*2970*/  IMAD.WIDE.U32 R20, R6, UR26, RZ ;  /* 0x0000001a06147c25 */ /* 0x000fc8000f8e00ff */
[----:B------:R-:W-:-:S04]  /*2980*/  IMAD.WIDE.U32 R28, R26, UR14, RZ ;  /* 0x0000000e1a1c7c25 */ /* 0x000fc8000f8e00ff */
[----:B------:R-:W-:Y:S01]  /*2990*/  IMAD.IADD R12, R19, 0x1, R7 ;  /* 0x00000001130c7824 */ /* 0x000fe200078e0207 */
[----:B------:R-:W-:Y:S01]  /*29a0*/  IADD3.X R19, PT, PT, RZ, R5, RZ, P1, P3 ;  /* 0x00000005ff137210 */ /* 0x000fe20000fe64ff */
[----:B------:R-:W-:Y:S01]  /*29b0*/  IMAD.IADD R24, R21, 0x1, R39 ;  /* 0x0000000115187824 */ /* 0x000fe200078e0227 */
[----:B------:R-:W-:Y:S01]  /*29c0*/  IADD3 R28, P1, PT, R37, R18, RZ ;  /* 0x00000012251c7210 */ /* 0x000fe20007f3e0ff */
[----:B------:R-:W-:Y:S01]  /*29d0*/  IMAD.MOV.U32 R6, RZ, RZ, R17 ;  /* 0x000000ffff067224 */ /* 0x000fe200078e0011 */
[----:B------:R-:W-:Y:S01]  /*29e0*/  IADD3 RZ, P4, PT, R29, R16, RZ ;  /* 0x000000101dff7210 */ /* 0x000fe20007f9e0ff */
[----:B------:R-:W-:Y:S01]  /*29f0*/  IMAD.WIDE.U32 R16, R24, UR28, RZ ;  /* 0x0000001c18107c25 */ /* 0x000fe2000f8e00ff */
[----:B------:R-:W-:Y:S02]  /*2a00*/  ISETP.GE.U32.AND P3, PT, R28, R18, PT ;  /* 0x000000121c00720c */ /* 0x000fe40003f66070 */
[----:B------:R-:W-:Y:S01]  /*2a10*/  ISETP.GE.U32.AND.EX P0, PT, R12, R31, PT, P0 ;  /* 0x0000001f0c00720c */ /* 0x000fe20003f06100 */
[----:B------:R-:W-:-:S02]  /*2a20*/  IMAD R21, R20, UR29, RZ ;  /* 0x0000001d14157c24 */ /* 0x000fc4000f8e02ff */
[----:B------:R-:W-:Y:S02]  /*2a30*/  IMAD.X R29, R12, 0x1, R19, P1 ;  /* 0x000000010c1d7824 */ /* 0x000fe400008e0613 */
[----:B------:R-:W-:Y:S02]  /*2a40*/  IMAD.X R7, RZ, RZ, RZ, P5 ;  /* 0x000000ffff077224 */ /* 0x000fe400028e06ff */
[----:B------:R-:W-:Y:S01]  /*2a50*/  IMAD.WIDE.U32 R4, R20, UR28, RZ ;  /* 0x0000001c14047c25 */ /* 0x000fe2000f8e00ff */
[----:B------:R-:W-:Y:S02]  /*2a60*/  ISETP.GE.U32.AND.EX P3, PT, R29, R12, PT, P3 ;  /* 0x0000000c1d00720c */ /* 0x000fe40003f66130 */
[----:B------:R-:W-:Y:S01]  /*2a70*/  SEL R12, RZ, 0x1, P0 ;  /* 0x00000001ff0c7807 */ /* 0x000fe20000000000 */
[----:B------:R-:W-:Y:S01]  /*2a80*/  IMAD R21, R24, UR28, R21 ;  /* 0x0000001c18157c24 */ /* 0x000fe2000f8e0215 */
[----:B------:R-:W-:Y:S01]  /*2a90*/  ISETP.GT.U32.AND P1, PT, R4, R23, PT ;  /* 0x000000170400720c */ /* 0x000fe20003f24070 */
[----:B------:R-:W-:Y:S01]  /*2aa0*/  IMAD.WIDE.U32 R18, R20, UR28, RZ ;  /* 0x0000001c14127c25 */ /* 0x000fe2000f8e00ff */
[----:B------:R-:W-:-:S03]  /*2ab0*/  SEL R41, RZ, 0x1, P3 ;  /* 0x00000001ff297807 */ /* 0x000fc60001800000 */
[----:B------:R-:W-:-:S04]  /*2ac0*/  IMAD.WIDE.U32 R36, P5, R20, UR29, R16 ;  /* 0x0000001d14247c25 */ /* 0x000fc8000f8a0010 */
[----:B------:R-:W-:Y:S02]  /*2ad0*/  IMAD.IADD R21, R5, 0x1, R21 ;  /* 0x0000000105157824 */ /* 0x000fe400078e0215 */
[----:B------:R-:W-:-:S03]  /*2ae0*/  IMAD.WIDE.U32.X R6, R27, UR15, R6, P4 ;  /* 0x0000000f1b067c25 */ /* 0x000fc6000a0e0406 */
[----:B------:R-:W-:Y:S01]  /*2af0*/  ISETP.GT.U32.AND.EX P1, PT, R21, R0, PT, P1 ;  /* 0x000000001500720c */ /* 0x000fe20003f24110 */
[----:B------:R-:W-:Y:S01]  /*2b00*/  IMAD.X R17, RZ, RZ, RZ, P5 ;  /* 0x000000ffff117224 */ /* 0x000fe200028e06ff */
[----:B------:R-:W-:Y:S01]  /*2b10*/  IADD3 RZ, P5, PT, R19, R36, RZ ;  /* 0x0000002413ff7210 */ /* 0x000fe20007fbe0ff */
[----:B------:R-:W-:Y:S01]  /*2b20*/  IMAD R19, R20, UR31, RZ ;  /* 0x0000001f14137c24 */ /* 0x000fe2000f8e02ff */
[----:B------:R-:W-:Y:S01]  /*2b30*/  IADD3 R41, P0, P4, R41, R6, R12 ;  /* 0x0000000629297210 */ /* 0x000fe20007c1e00c */
[----:B------:R-:W-:Y:S01]  /*2b40*/  IMAD.MOV.U32 R16, RZ, RZ, R37 ;  /* 0x000000ffff107224 */ /* 0x000fe200078e0025 */
[----:B------:R-:W-:Y:S01]  /*2b50*/  SEL R21, RZ, 0x1, !P1 ;  /* 0x00000001ff157807 */ /* 0x000fe20004800000 */
[----:B------:R-:W-:Y:S01]  /*2b60*/  IMAD.MOV.U32 R31, RZ, RZ, R35 ;  /* 0x000000ffff1f7224 */ /* 0x000fe200078e0023 */
[----:B------:R-:W-:Y:S01]  /*2b70*/  IADD3.X R12, PT, PT, RZ, R7, RZ, P0, P4 ;  /* 0x00000007ff0c7210 */ /* 0x000fe200007e84ff */
[----:B------:R-:W-:Y:S02]  /*2b80*/  IMAD R23, R26, UR17, RZ ;  /* 0x000000111a177c24 */ /* 0x000fe4000f8e02ff */
[----:B------:R-:W-:-:S02]  /*2b90*/  IMAD R43, R24, UR30, R19 ;  /* 0x0000001e182b7c24 */ /* 0x000fc4000f8e0213 */
[----:B------:R-:W-:-:S04]  /*2ba0*/  IMAD.WIDE.U32 R18, R20, UR30, R8 ;  /* 0x0000001e14127c25 */ /* 0x000fc8000f8e0008 */
[----:B------:R-:W-:-:S04]  /*2bb0*/  IMAD.WIDE.U32.X R16, R24, UR29, R16, P5 ;  /* 0x0000001d18107c25 */ /* 0x000fc8000a8e0410 */
[----:B------:R-:W-:Y:S01]  /*2bc0*/  IMAD.WIDE.U32 R6, R26, UR20, R30 ;  /* 0x000000141a067c25 */ /* 0x000fe2000f8e001e */
[----:B------:R-:W-:-:S03]  /*2bd0*/  IADD3 R0, P4, P6, R18, R16, R21 ;  /* 0x0000001012007210 */ /* 0x000fc60007e9e015 */
[----:B------:R-:W-:Y:S01]  /*2be0*/  IMAD.WIDE.U32 R36, R27, UR16, RZ ;  /* 0x000000101b247c25 */ /* 0x000fe2000f8e00ff */
[----:B------:R-:W-:-:S03]  /*2bf0*/  ISETP.GE.U32.AND P0, PT, R6, R30, PT ;  /* 0x0000001e0600720c */ /* 0x000fc60003f06070 */
[----:B------:R-:W-:Y:S02]  /*2c00*/  IMAD R31, R27, UR16, R23 ;  /* 0x000000101b1f7c24 */ /* 0x000fe4000f8e0217 */
[----:B------:R-:W-:Y:S02]  /*2c10*/  IMAD.IADD R23, R19, 0x1, R43 ;  /* 0x0000000113177824 */ /* 0x000fe400078e022b */
[----:B------:R-:W-:-:S03]  /*2c20*/  IMAD.WIDE.U32 R38, R26, UR16, RZ ;  /* 0x000000101a267c25 */ /* 0x000fc6000f8e00ff */
[----:B------:R-:W-:Y:S01]  /*2c30*/  IADD3.X R21, PT, PT, R23, R17, RZ, P4, P6 ;  /* 0x0000001117157210 */ /* 0x000fe200027ec4ff */
[----:B------:R-:W-:Y:S01]  /*2c40*/  IMAD.WIDE.U32 R36, P1, R26, UR17, R36 ;  /* 0x000000111a247c25 */ /* 0x000fe2000f820024 */
[----:B------:R-:W-:-:S03]  /*2c50*/  IADD3 R16, P4, PT, R41, R10, RZ ;  /* 0x0000000a29107210 */ /* 0x000fc60007f9e0ff */
[----:B------:R-:W-:Y:S01]  /*2c60*/  IMAD.IADD R11, R11, 0x1, R31 ;  /* 0x000000010b0b7824 */ /* 0x000fe200078e021f */
[----:B------:R-:W-:Y:S01]  /*2c70*/  IADD3 RZ, P5, PT, R39, R36, RZ ;  /* 0x0000002427ff7210 */ /* 0x000fe20007fbe0ff */
[----:B------:R-:W-:-:S03]  /*2c80*/  IMAD.WIDE.U32 R38, R24, UR30, RZ ;  /* 0x0000001e18267c25 */ /* 0x000fc6000f8e00ff */
[C---:B------:R-:W-:Y:S01]  /*2c90*/  ISETP.GE.U32.AND.EX P2, PT, R11.reuse, R15, PT, P2 ;  /* 0x0000000f0b00720c */ /* 0x040fe20003f46120 */
[----:B------:R-:W-:Y:S01]  /*2ca0*/  IMAD.X R31, RZ, RZ, RZ, P1 ;  /* 0x000000ffff1f7224 */ /* 0x000fe200008e06ff */
[----:B------:R-:W-:Y:S01]  /*2cb0*/  ISETP.GE.U32.AND P1, PT, R16, R10, PT ;  /* 0x0000000a1000720c */ /* 0x000fe20003f26070 */
[----:B------:R-:W-:Y:S02]  /*2cc0*/  IMAD.X R17, R11, 0x1, R12, P4 ;  /* 0x000000010b117824 */ /* 0x000fe400020e060c */
[----:B------:R-:W-:Y:S02]  /*2cd0*/  IMAD.MOV.U32 R30, RZ, RZ, R37 ;  /* 0x000000ffff1e7224 */ /* 0x000fe400078e0025 */
[----:B------:R-:W-:Y:S01]  /*2ce0*/  IMAD.WIDE.U32 R40, R20, UR30, RZ ;  /* 0x0000001e14287c25 */ /* 0x000fe2000f8e00ff */
[----:B------:R-:W-:-:S03]  /*2cf0*/  ISETP.GE.U32.AND.EX P1, PT, R17, R11, PT, P1 ;  /* 0x0000000b1100720c */ /* 0x000fc60003f26110 */
[----:B------:R-:W-:Y:S01]  /*2d00*/  IMAD.WIDE.U32 R38, P6, R20, UR31, R38 ;  /* 0x0000001f14267c25 */ /* 0x000fe2000f8c0026 */
[----:B------:R-:W-:-:S03]  /*2d10*/  SEL R45, RZ, 0x1, P1 ;  /* 0x00000001ff2d7807 */ /* 0x000fc60000800000 */
[----:B------:R-:W-:Y:S01]  /*2d20*/  IMAD.WIDE.U32.X R30, R27, UR17, R30, P5 ;  /* 0x000000111b1e7c25 */ /* 0x000fe2000a8e041e */
[----:B------:R-:W-:Y:S02]  /*2d30*/  ISETP.GE.U32.AND P5, PT, R18, R8, PT ;  /* 0x000000081200720c */ /* 0x000fe40003fa6070 */
[----:B------:R-:W-:Y:S01]  /*2d40*/  IADD3 RZ, P4, PT, R41, R38, RZ ;  /* 0x0000002629ff7210 */ /* 0x000fe20007f9e0ff */
[----:B------:R-:W-:Y:S01]  /*2d50*/  IMAD.MOV.U32 R12, RZ, RZ, R14 ;  /* 0x000000ffff0c7224 */ /* 0x000fe200078e000e */
[----:B------:R-:W-:Y:S01]  /*2d60*/  SEL R8, RZ, 0x1, P2 ;  /* 0x00000001ff087807 */ /* 0x000fe20001000000 */
[----:B------:R-:W-:Y:S01]  /*2d70*/  IMAD.X R19, RZ, RZ, RZ, P6 ;  /* 0x000000ffff137224 */ /* 0x000fe200030e06ff */
[----:B------:R-:W-:Y:S01]  /*2d80*/  ISETP.GE.U32.AND P6, PT, R0, R18, PT ;  /* 0x000000120000720c */ /* 0x000fe20003fc6070 */
[C---:B------:R-:W-:Y:S01]  /*2d90*/  IMAD.WIDE.U32 R10, R26.reuse, UR22, R12 ;  /* 0x000000161a0a7c25 */ /* 0x040fe2000f8e000c */
[----:B------:R-:W-:Y:S02]  /*2da0*/  ISETP.GE.U32.AND.EX P1, PT, R23, R9, PT, P5 ;  /* 0x000000091700720c */ /* 0x000fe40003f26150 */
[----:B------:R-:W-:Y:S01]  /*2db0*/  IADD3 R45, P2, P5, R45, R30, R8 ;  /* 0x0000001e2d2d7210 */ /* 0x000fe20007d5e008 */
[----:B------:R-:W-:Y:S01]  /*2dc0*/  IMAD.MOV.U32 R18, RZ, RZ, R39 ;  /* 0x000000ffff127224 */ /* 0x000fe200078e0027 */
[----:B------:R-:W-:Y:S01]  /*2dd0*/  SEL R12, RZ, 0x1, P1 ;  /* 0x00000001ff0c7807 */ /* 0x000fe20000800000 */
[----:B------:R-:W-:Y:S01]  /*2de0*/  IMAD.WIDE.U32 R4, R26, UR18, R32 ;  /* 0x000000121a047c25 */ /* 0x000fe2000f8e0020 */
[----:B------:R-:W-:-:S02]  /*2df0*/  ISETP.GE.U32.AND P1, PT, R10, R14, PT ;  /* 0x0000000e0a00720c */ /* 0x000fc40003f26070 */
[----:B------:R-:W-:Y:S01]  /*2e00*/  ISETP.GE.U32.AND.EX P6, PT, R21, R23, PT, P6 ;  /* 0x000000171500720c */ /* 0x000fe20003fc6160 */
[----:B------:R-:W-:Y:S01]  /*2e10*/  IMAD.WIDE.U32.X R8, R24, UR31, R18, P4 ;  /* 0x0000001f18087c25 */ /* 0x000fe2000a0e0412 */
[----:B------:R-:W-:Y:S02]  /*2e20*/  IADD3.X R39, PT, PT, RZ, R31, RZ, P2, P5 ;  /* 0x0000001fff277210 */ /* 0x000fe400017ea4ff */
[----:B------:R-:W-:Y:S01]  /*2e30*/  SEL R47, RZ, 0x1, P6 ;  /* 0x00000001ff2f7807 */ /* 0x000fe20003000000 */
[----:B------:R-:W-:Y:S01]  /*2e40*/  IMAD.WIDE.U32 R18, R27, UR18, RZ ;  /* 0x000000121b127c25 */ /* 0x000fe2000f8e00ff */
[----:B------:R-:W-:Y:S02]  /*2e50*/  ISETP.GE.U32.AND P3, PT, R4, R32, PT ;  /* 0x000000200400720c */ /* 0x000fe40003f66070 */
[----:B------:R-:W-:Y:S01]  /*2e60*/  IADD3 R47, P4, P6, R47, R8, R12 ;  /* 0x000000082f2f7210 */ /* 0x000fe20007e9e00c */
[----:B------:R-:W-:-:S03]  /*2e70*/  IMAD.WIDE.U32 R14, R27, UR20, RZ ;  /* 0x000000141b0e7c25 */ /* 0x000fc6000f8e00ff */
[----:B------:R-:W-:Y:S01]  /*2e80*/  IADD3.X R32, PT, PT, RZ, R9, RZ, P4, P6 ;  /* 0x00000009ff207210 */ /* 0x000fe200027ec4ff */
[----:B------:R-:W-:Y:S02]  /*2e90*/  IMAD.MOV.U32 R23, RZ, RZ, R25 ;  /* 0x000000ffff177224 */ /* 0x000fe400078e0019 */
[----:B------:R-:W-:-:S04]  /*2ea0*/  IMAD.WIDE.U32 R36, P2, R26, UR19, R18 ;  /* 0x000000131a247c25 */ /* 0x000fc8000f840012 */
[----:B------:R-:W-:-:S04]  /*2eb0*/  IMAD.WIDE.U32 R42, P5, R26, UR21, R14 ;  /* 0x000000151a2a7c25 */ /* 0x000fc8000f8a000e */
[----:B------:R-:W-:-:S04]  /*2ec0*/  IMAD.WIDE.U32 R30, R26, UR18, RZ ;  /* 0x000000121a1e7c25 */ /* 0x000fc8000f8e00ff */
[----:B------:R-:W-:-:S04]  /*2ed0*/  IMAD.WIDE.U32 R18, R26, UR24, R22 ;  /* 0x000000181a127c25 */ /* 0x000fc8000f8e0016 */
[----:B------:R-:W-:Y:S01]  /*2ee0*/  IMAD.X R23, RZ, RZ, RZ, P5 ;  /* 0x000000ffff177224 */ /* 0x000fe200028e06ff */
[----:B------:R-:W-:Y:S01]  /*2ef0*/  IADD3 RZ, P5, PT, R31, R36, RZ ;  /* 0x000000241fff7210 */ /* 0x000fe20007fbe0ff */
[----:B------:R-:W-:Y:S01]  /*2f00*/  IMAD.X R15, RZ, RZ, RZ, P2 ;  /* 0x000000ffff0f7224 */ /* 0x000fe200010e06ff */
[----:B------:R-:W-:Y:S01]  /*2f10*/  ISETP.GE.U32.AND P2, PT, R18, R22, PT ;  /* 0x000000161200720c */ /* 0x000fe20003f46070 */
[----:B------:R-:W-:Y:S02]  /*2f20*/  IMAD.MOV.U32 R14, RZ, RZ, R37 ;  /* 0x000000ffff0e7224 */ /* 0x000fe400078e0025 */
[----:B------:R-:W-:-:S04]  /*2f30*/  IMAD.WIDE.U32 R40, R26, UR20, RZ ;  /* 0x000000141a287c25 */ /* 0x000fc8000f8e00ff */
[----:B------:R-:W-:Y:S01]  /*2f40*/  IMAD.WIDE.U32 R36, R27, UR22, RZ ;  /* 0x000000161b247c25 */ /* 0x000fe2000f8e00ff */
[----:B------:R-:W-:-:S03]  /*2f50*/  IADD3 RZ, P6, PT, R41, R42, RZ ;  /* 0x0000002a29ff7210 */ /* 0x000fc60007fde0ff */
[----:B------:R-:W-:Y:S02]  /*2f60*/  IMAD.MOV.U32 R22, RZ, RZ, R43 ;  /* 0x000000ffff167224 */ /* 0x000fe400078e002b */
[----:B------:R-:W-:Y:S02]  /*2f70*/  IMAD R43, R26, UR19, RZ ;  /* 0x000000131a2b7c24 */ /* 0x000fe4000f8e02ff */
[----:B------:R-:W-:-:S04]  /*2f80*/  IMAD.WIDE.U32 R30, R27, UR24, RZ ;  /* 0x000000181b1e7c25 */ /* 0x000fc8000f8e00ff */
[----:B------:R-:W-:-:S04]  /*2f90*/  IMAD.WIDE.U32 R40, R26, UR22, RZ ;  /* 0x000000161a287c25 */ /* 0x000fc8000f8e00ff */
[----:B------:R-:W-:-:S04]  /*2fa0*/  IMAD.WIDE.U32 R36, P4, R26, UR23, R36 ;  /* 0x000000171a247c25 */ /* 0x000fc8000f880024 */
[C---:B------:R-:W-:Y:S02]  /*2fb0*/  IMAD R43, R27.reuse, UR18, R43 ;  /* 0x000000121b2b7c24 */ /* 0x040fe4000f8e022b */
[----:B------:R-:W-:Y:S02]  /*2fc0*/  IMAD R49, R26, UR21, RZ ;  /* 0x000000151a317c24 */ /* 0x000fe4000f8e02ff */
[----:B------:R-:W-:-:S04]  /*2fd0*/  IMAD.WIDE.U32.X R14, R27, UR19, R14, P5 ;  /* 0x000000131b0e7c25 */ /* 0x000fc8000a8e040e */
[----:B------:R-:W-:-:S04]  /*2fe0*/  IMAD.WIDE.U32 R8, R26, UR24, RZ ;  /* 0x000000181a087c25 */ /* 0x000fc8000f8e00ff */
[----:B------:R-:W-:-:S04]  /*2ff0*/  IMAD.WIDE.U32 R30, P5, R26, UR25, R30 ;  /* 0x000000191a1e7c25 */ /* 0x000fc8000f8a001e */
[----:B------:R-:W-:Y:S01]  /*3000*/  IMAD.WIDE.U32.X R22, R27, UR21, R22, P6 ;  /* 0x000000151b167c25 */ /* 0x000fe2000b0e0416 */
[----:B------:R-:W-:-:S03]  /*3010*/  IADD3 RZ, P6, PT, R41, R36, RZ ;  /* 0x0000002429ff7210 */ /* 0x000fc60007fde0ff */
[----:B------:R-:W-:Y:S02]  /*3020*/  IMAD.IADD R38, R5, 0x1, R43 ;  /* 0x0000000105267824 */ /* 0x000fe400078e022b */
[----:B------:R-:W-:-:S03]  /*3030*/  IMAD.WIDE.U32 R42, R24, UR32, RZ ;  /* 0x00000020182a7c25 */ /* 0x000fc6000f8e00ff */
[----:B------:R-:W-:Y:S01]  /*3040*/  ISETP.GE.U32.AND.EX P3, PT, R38, R33, PT, P3 ;  /* 0x000000212600720c */ /* 0x000fe20003f66130 */
[----:B------:R-:W-:Y:S01]  /*3050*/  IMAD.X R41, RZ, RZ, RZ, P4 ;  /* 0x000000ffff297224 */ /* 0x000fe200020e06ff */
[----:B------:R-:W-:Y:S01]  /*3060*/  IADD3 RZ, P4, PT, R9, R30, RZ ;  /* 0x0000001e09ff7210 */ /* 0x000fe20007f9e0ff */
[----:B------:R-:W-:Y:S02]  /*3070*/  IMAD R49, R27, UR20, R49 ;  /* 0x000000141b317c24 */ /* 0x000fe4000f8e0231 */
[----:B------:R-:W-:Y:S02]  /*3080*/  IMAD.MOV.U32 R40, RZ, RZ, R37 ;  /* 0x000000ffff287224 */ /* 0x000fe400078e0025 */
[----:B------:R-:W-:Y:S02]  /*3090*/  IMAD.IADD R30, R7, 0x1, R49 ;  /* 0x00000001071e7824 */ /* 0x000fe400078e0231 */
[----:B------:R-:W-:-:S03]  /*30a0*/  IMAD.WIDE.U32.X R8, R27, UR23, R40, P6 ;  /* 0x000000171b087c25 */ /* 0x000fc6000b0e0428 */
[----:B------:R-:W-:Y:S01]  /*30b0*/  ISETP.GE.U32.AND.EX P0, PT, R30, R35, PT, P0 ;  /* 0x000000231e00720c */ /* 0x000fe20003f06100 */
[C---:B------:R-:W-:Y:S02]  /*30c0*/  IMAD R5, R20.reuse, UR33, RZ ;  /* 0x0000002114057c24 */ /* 0x040fe4000f8e02ff */
[----:B------:R-:W-:-:S04]  /*30d0*/  IMAD.WIDE.U32 R48, R20, UR32, RZ ;  /* 0x0000002014307c25 */ /* 0x000fc8000f8e00ff */
[----:B------:R-:W-:-:S04]  /*30e0*/  IMAD.WIDE.U32 R40, P6, R20, UR33, R42 ;  /* 0x0000002114287c25 */ /* 0x000fc8000f8c002a */
[----:B------:R-:W-:-:S04]  /*30f0*/  IMAD.WIDE.U32 R36, R20, UR32, R28 ;  /* 0x0000002014247c25 */ /* 0x000fc8000f8e001c */
[C---:B------:R-:W-:Y:S02]  /*3100*/  IMAD R5, R24.reuse, UR32, R5 ;  /* 0x0000002018057c24 */ /* 0x040fe4000f8e0205 */
[----:B------:R-:W-:Y:S01]  /*3110*/  IMAD.X R33, RZ, RZ, RZ, P5 ;  /* 0x000000ffff217224 */ /* 0x000fe200028e06ff */
[----:B------:R-:W-:Y:S01]  /*3120*/  IADD3 RZ, P5, PT, R49, R40, RZ ;  /* 0x0000002831ff7210 */ /* 0x000fe20007fbe0ff */
        /* <DEDUP_REMOVED lines=8> */
[----:B------:R-:W-:Y:S01]  /*31b0*/  IMAD.MOV.U32 R32, RZ, RZ, R31 ;  /* 0x000000ffff207224 */ /* 0x000fe200078e001f */
[----:B------:R-:W-:Y:S01]  /*31c0*/  ISETP.GE.U32.AND.EX P5, PT, R7, R29, PT, P5 ;  /* 0x0000001d0700720c */ /* 0x000fe20003fa6150 */
[C---:B------:R-:W-:Y:S01]  /*31d0*/  IMAD R31, R26.reuse, UR23, RZ ;  /* 0x000000171a1f7c24 */ /* 0x040fe2000f8e02ff */
[----:B------:R-:W-:Y:S01]  /*31e0*/  ISETP.GE.U32.AND.EX P6, PT, R5, R7, PT, P6 ;  /* 0x000000070500720c */ /* 0x000fe20003fc6160 */
[----:B------:R-:W-:Y:S02]  /*31f0*/  IMAD R26, R26, UR25, RZ ;  /* 0x000000191a1a7c24 */ /* 0x000fe4000f8e02ff */
[C---:B------:R-:W-:Y:S01]  /*3200*/  IMAD R37, R27.reuse, UR22, R31 ;  /* 0x000000161b257c24 */ /* 0x040fe2000f8e021f */
[----:B------:R-:W-:Y:S01]  /*3210*/  SEL R31, RZ, 0x1, P5 ;  /* 0x00000001ff1f7807 */ /* 0x000fe20002800000 */
[----:B------:R-:W-:Y:S01]  /*3220*/  IMAD R41, R27, UR24, R26 ;  /* 0x000000181b297c24 */ /* 0x000fe2000f8e021a */
[----:B------:R-:W-:Y:S01]  /*3230*/  IADD3 R28, P5, PT, R45, R4, RZ ;  /* 0x000000042d1c7210 */ /* 0x000fe20007fbe0ff */
[----:B------:R-:W-:Y:S01]  /*3240*/  IMAD.WIDE.U32.X R26, R27, UR25, R32, P4 ;  /* 0x000000191b1a7c25 */ /* 0x000fe2000a0e0420 */
[----:B------:R-:W-:-:S02]  /*3250*/  SEL R7, RZ, 0x1, P6 ;  /* 0x00000001ff077807 */ /* 0x000fc40003000000 */
[----:B------:R-:W-:Y:S01]  /*3260*/  ISETP.GE.U32.AND P4, PT, R28, R4, PT ;  /* 0x000000041c00720c */ /* 0x000fe20003f86070 */
[----:B------:R-:W-:Y:S01]  /*3270*/  IMAD.X R29, R38, 0x1, R39, P5 ;  /* 0x00000001261d7824 */ /* 0x000fe200028e0627 */
[----:B------:R-:W-:Y:S01]  /*3280*/  IADD3 R7, P5, P6, R7, R34, R31 ;  /* 0x0000002207077210 */ /* 0x000fe20007ebe01f */
[----:B------:R-:W-:Y:S02]  /*3290*/  IMAD.IADD R36, R11, 0x1, R37 ;  /* 0x000000010b247824 */ /* 0x000fe400078e0225 */
[----:B------:R-:W-:Y:S01]  /*32a0*/  IMAD R11, R20, UR35, RZ ;  /* 0x00000023140b7c24 */ /* 0x000fe2000f8e02ff */
[----:B------:R-:W-:Y:S01]  /*32b0*/  IADD3.X R31, PT, PT, RZ, R35, RZ, P5, P6 ;  /* 0x00000023ff1f7210 */ /* 0x000fe20002fec4ff */
[----:B------:R-:W-:Y:S01]  /*32c0*/  IMAD.WIDE.U32 R32, R24, UR34, RZ ;  /* 0x0000002218207c25 */ /* 0x000fe2000f8e00ff */
[----:B------:R-:W-:Y:S02]  /*32d0*/  ISETP.GE.U32.AND.EX P6, PT, R29, R38, PT, P4 ;  /* 0x000000261d00720c */ /* 0x000fe40003fc6140 */
[----:B------:R-:W-:Y:S01]  /*32e0*/  ISETP.GE.U32.AND.EX P1, PT, R36, R13, PT, P1 ;  /* 0x0000000d2400720c */ /* 0x000fe20003f26110 */
[----:B------:R-:W-:Y:S01]  /*32f0*/  IMAD.WIDE.U32 R38, R20, UR34, R16 ;  /* 0x0000002214267c25 */ /* 0x000fe2000f8e0010 */
[----:B------:R-:W-:-:S03]  /*3300*/  SEL R13, RZ, 0x1, P6 ;  /* 0x00000001ff0d7807 */ /* 0x000fc60003000000 */
[----:B------:R-:W-:Y:S01]  /*3310*/  IMAD R11, R24, UR34, R11 ;  /* 0x00000022180b7c24 */ /* 0x000fe2000f8e020b */
[----:B------:R-:W-:Y:S01]  /*3320*/  IADD3 R4, P6, PT, R7, R38, RZ ;  /* 0x0000002607047210 */ /* 0x000fe20007fde0ff */
[----:B------:R-:W-:Y:S01]  /*3330*/  IMAD.IADD R34, R19, 0x1, R41 ;  /* 0x0000000113227824 */ /* 0x000fe200078e0229 */
[----:B------:R-:W-:Y:S01]  /*3340*/  SEL R19, RZ, 0x1, P3 ;  /* 0x00000001ff137807 */ /* 0x000fe20001800000 */
[----:B------:R-:W-:Y:S01]  /*3350*/  IMAD.WIDE.U32 R32, P4, R20, UR35, R32 ;  /* 0x0000002314207c25 */ /* 0x000fe2000f880020 */
[----:B------:R-:W-:Y:S02]  /*3360*/  ISETP.GE.U32.AND P3, PT, R38, R16, PT ;  /* 0x000000102600720c */ /* 0x000fe40003f66070 */
[----:B------:R-:W-:Y:S01]  /*3370*/  ISETP.GE.U32.AND.EX P2, PT, R34, R25, PT, P2 ;  /* 0x000000192200720c */ /* 0x000fe20003f46120 */
[----:B------:R-:W-:Y:S02]  /*3380*/  IMAD.IADD R16, R39, 0x1, R11 ;  /* 0x0000000127107824 */ /* 0x000fe400078e020b */
[----:B------:R-:W-:-:S03]  /*3390*/  IMAD.WIDE.U32 R40, R20, UR34, RZ ;  /* 0x0000002214287c25 */ /* 0x000fc6000f8e00ff */
[----:B------:R-:W-:Y:S01]  /*33a0*/  ISETP.GE.U32.AND.EX P3, PT, R16, R17, PT, P3 ;  /* 0x000000111000720c */ /* 0x000fe20003f66130 */
[----:B------:R-:W-:Y:S01]  /*33b0*/  IMAD.X R45, RZ, RZ, RZ, P4 ;  /* 0x000000ffff2d7224 */ /* 0x000fe200020e06ff */
[----:B------:R-:W-:Y:S01]  /*33c0*/  ISETP.GE.U32.AND P4, PT, R4, R38, PT ;  /* 0x000000260400720c */ /* 0x000fe20003f86070 */
[----:B------:R-:W-:Y:S01]  /*33d0*/  IMAD.X R31, R16, 0x1, R31, P6 ;  /* 0x00000001101f7824 */ /* 0x000fe200030e061f */
[----:B------:R-:W-:Y:S01]  /*33e0*/  IADD3 RZ, P5, PT, R41, R32, RZ ;  /* 0x0000002029ff7210 */ /* 0x000fe20007fbe0ff */
[----:B------:R-:W-:Y:S01]  /*33f0*/  IMAD.WIDE.U32 R42, R24, UR36, RZ ;  /* 0x00000024182a7c25 */ /* 0x000fe2000f8e00ff */
[----:B------:R-:W-:Y:S02]  /*3400*/  SEL R11, RZ, 0x1, P3 ;  /* 0x00000001ff0b7807 */ /* 0x000fe40001800000 */
[----:B------:R-:W-:Y:S01]  /*3410*/  ISETP.GE.U32.AND.EX P4, PT, R31, R16, PT, P4 ;  /* 0x000000101f00720c */ /* 0x000fe20003f86140 */
[----:B------:R-:W-:Y:S02]  /*3420*/  IMAD.MOV.U32 R44, RZ, RZ, R33 ;  /* 0x000000ffff2c7224 */ /* 0x000fe400078e0021 */
[----:B------:R-:W-:Y:S01]  /*3430*/  IMAD.WIDE.U32 R38, P6, R20, UR37, R42 ;  /* 0x0000002514267c25 */ /* 0x000fe2000f8c002a */
[----:B------:R-:W-:-:S02]  /*3440*/  SEL R7, RZ, 0x1, P4 ;  /* 0x00000001ff077807 */ /* 0x000fc40002000000 */
[----:B------:R-:W-:Y:S01]  /*3450*/  IADD3 R13, P3, P4, R13, R14, R19 ;  /* 0x0000000e0d0d7210 */ /* 0x000fe20007c7e013 */
[----:B------:R-:W-:Y:S01]  /*3460*/  IMAD.WIDE.U32.X R16, R24, UR35, R44, P5 ;  /* 0x0000002318107c25 */ /* 0x000fe2000a8e042c */
[----:B------:R-:W-:Y:S02]  /*3470*/  SEL R14, RZ, 0x1, P0 ;  /* 0x00000001ff0e7807 */ /* 0x000fe40000000000 */
[----:B------:R-:W-:Y:S01]  /*3480*/  IADD3.X R19, PT, PT, RZ, R15, RZ, P3, P4 ;  /* 0x0000000fff137210 */ /* 0x000fe20001fe84ff */
[----:B------:R-:W-:-:S04]  /*3490*/  IMAD.WIDE.U32 R40, R20, UR36, RZ ;  /* 0x0000002414287c25 */ /* 0x000fc8000f8e00ff */
        /* <DEDUP_REMOVED lines=40> */
[----:B------:R-:W-:-:S03]  /*3720*/  IMAD.WIDE.U32 R42, R24, UR40, RZ ;  /* 0x00000028182a7c25 */ /* 0x000fc6000f8e00ff */
[C---:B------:R-:W-:Y:S01]  /*3730*/  ISETP.GE.U32.AND.EX P0, PT, R11.reuse, R39, PT, P0 ;  /* 0x000000270b00720c */ /* 0x040fe20003f06100 */
[----:B------:R-:W-:Y:S02]  /*3740*/  IMAD.X R33, R11, 0x1, R14, P5 ;  /* 0x000000010b217824 */ /* 0x000fe400028e060e */
[----:B------:R-:W-:Y:S01]  /*3750*/  IMAD.WIDE.U32.X R28, R24, UR39, R6, P4 ;  /* 0x00000027181c7c25 */ /* 0x000fe2000a0e0406 */
[----:B------:R-:W-:Y:S02]  /*3760*/  IADD3 R6, P5, PT, R17, R10, RZ ;  /* 0x0000000a11067210 */ /* 0x000fe40007fbe0ff */
[----:B------:R-:W-:Y:S01]  /*3770*/  ISETP.GE.U32.AND.EX P3, PT, R33, R11, PT, P3 ;  /* 0x0000000b2100720c */ /* 0x000fe20003f66130 */
[----:B------:R-:W-:Y:S01]  /*3780*/  IMAD.WIDE.U32 R40, R20, UR40, RZ ;  /* 0x0000002814287c25 */ /* 0x000fe2000f8e00ff */
[----:B------:R-:W-:-:S03]  /*3790*/  SEL R14, RZ, 0x1, P0 ;  /* 0x00000001ff0e7807 */ /* 0x000fc60000000000 */
[----:B------:R-:W-:-:S04]  /*37a0*/  IMAD.WIDE.U32 R22, P6, R20, UR41, R42 ;  /* 0x0000002914167c25 */ /* 0x000fc8000f8c002a */
[----:B------:R-:W-:Y:S01]  /*37b0*/  IMAD.X R7, R36, 0x1, R13, P5 ;  /* 0x0000000124077824 */ /* 0x000fe200028e060d */
[----:B------:R-:W-:Y:S01]  /*37c0*/  ISETP.GE.U32.AND P5, PT, R6, R10, PT ;  /* 0x0000000a0600720c */ /* 0x000fe20003fa6070 */
[C---:B------:R-:W-:Y:S01]  /*37d0*/  IMAD R17, R20.reuse, UR41, RZ ;  /* 0x0000002914117c24 */ /* 0x040fe2000f8e02ff */
[----:B------:R-:W-:Y:S01]  /*37e0*/  SEL R13, RZ, 0x1, P3 ;  /* 0x00000001ff0d7807 */ /* 0x000fe20001800000 */
[----:B------:R-:W-:Y:S01]  /*37f0*/  IMAD.MOV.U32 R10, RZ, RZ, R23 ;  /* 0x000000ffff0a7224 */ /* 0x000fe200078e0017 */
[----:B------:R-:W-:Y:S01]  /*3800*/  IADD3 RZ, P4, PT, R41, R22, RZ ;  /* 0x0000001629ff7210 */ /* 0x000fe20007f9e0ff */
[----:B------:R-:W-:Y:S01]  /*3810*/  IMAD.WIDE.U32 R22, R20, UR40, R6 ;  /* 0x0000002814167c25 */ /* 0x000fe2000f8e0006 */
[----:B------:R-:W-:Y:S02]  /*3820*/  ISETP.GE.U32.AND.EX P0, PT, R7, R36, PT, P5 ;  /* 0x000000240700720c */ /* 0x000fe40003f06150 */
[----:B------:R-:W-:Y:S01]  /*3830*/  IADD3 R13, P3, P5, R13, R28, R14 ;  /* 0x0000001c0d0d7210 */ /* 0x000fe20007d7e00e */
[----:B------:R-:W-:Y:S01]  /*3840*/  IMAD R19, R24, UR40, R17 ;  /* 0x0000002818137c24 */ /* 0x000fe2000f8e0211 */
[----:B------:R-:W-:Y:S01]  /*3850*/  SEL R14, RZ, 0x1, P1 ;  /* 0x00000001ff0e7807 */ /* 0x000fe20000800000 */
[----:B------:R-:W-:Y:S01]  /*3860*/  IMAD.X R11, RZ, RZ, RZ, P6 ;  /* 0x000000ffff0b7224 */ /* 0x000fe200030e06ff */
[----:B------:R-:W-:-:S02]  /*3870*/  SEL R17, RZ, 0x1, P0 ;  /* 0x00000001ff117807 */ /* 0x000fc40000000000 */
[----:B------:R-:W-:Y:S01]  /*3880*/  IADD3.X R28, PT, PT, RZ, R29, RZ, P3, P5 ;  /* 0x0000001dff1c7210 */ /* 0x000fe20001fea4ff */
[----:B------:R-:W-:Y:S01]  /*3890*/  IMAD.WIDE.U32.X R36, R24, UR41, R10, P4 ;  /* 0x0000002918247c25 */ /* 0x000fe2000a0e040a */
[----:B------:R-:W-:Y:S02]  /*38a0*/  IADD3 R30, P6, PT, R13, R22, RZ ;  /* 0x000000160d1e7210 */ /* 0x000fe40007fde0ff */
[----:B------:R-:W-:Y:S01]  /*38b0*/  IADD3 R17, P3, P5, R17, R8, R14 ;  /* 0x0000000811117210 */ /* 0x000fe20007d7e00e */
[----:B------:R-:W-:Y:S01]  /*38c0*/  IMAD.IADD R13, R23, 0x1, R19 ;  /* 0x00000001170d7824 */ /* 0x000fe200078e0213 */
[----:B------:R-:W-:Y:S02]  /*38d0*/  ISETP.GE.U32.AND P1, PT, R22, R6, PT ;  /* 0x000000061600720c */ /* 0x000fe40003f26070 */
[----:B------:R-:W-:Y:S01]  /*38e0*/  ISETP.GE.U32.AND P0, PT, R30, R22, PT ;  /* 0x000000161e00720c */ /* 0x000fe20003f06070 */
[----:B------:R-:W-:Y:S01]  /*38f0*/  IMAD.X R35, R13, 0x1, R28, P6 ;  /* 0x000000010d237824 */ /* 0x000fe200030e061c */
[----:B------:R-:W-:Y:S01]  /*3900*/  IADD3.X R19, PT, PT, RZ, R9, RZ, P3, P5 ;  /* 0x00000009ff137210 */ /* 0x000fe20001fea4ff */
[----:B------:R-:W-:Y:S01]  /*3910*/  IMAD.WIDE.U32 R28, R24, UR42, RZ ;  /* 0x0000002a181c7c25 */ /* 0x000fe2000f8e00ff */
[----:B------:R-:W-:-:S02]  /*3920*/  IADD3 R6, P3, PT, R17, R18, RZ ;  /* 0x0000001211067210 */ /* 0x000fc40007f7e0ff */
[----:B------:R-:W-:Y:S01]  /*3930*/  ISETP.GE.U32.AND.EX P1, PT, R13, R7, PT, P1 ;  /* 0x000000070d00720c */ /* 0x000fe20003f26110 */
[----:B------:R-:W-:Y:S01]  /*3940*/  IMAD.WIDE.U32 R8, R20, UR42, RZ ;  /* 0x0000002a14087c25 */ /* 0x000fe2000f8e00ff */
[----:B------:R-:W-:Y:S02]  /*3950*/  ISETP.GE.U32.AND.EX P0, PT, R35, R13, PT, P0 ;  /* 0x0000000d2300720c */ /* 0x000fe40003f06100 */
[----:B------:R-:W-:Y:S01]  /*3960*/  SEL R8, RZ, 0x1, P1 ;  /* 0x00000001ff087807 */ /* 0x000fe20000800000 */
[----:B------:R-:W-:Y:S01]  /*3970*/  IMAD.X R7, R34, 0x1, R19, P3 ;  /* 0x0000000122077824 */ /* 0x000fe200018e0613 */
[----:B------:R-:W-:Y:S01]  /*3980*/  SEL R13, RZ, 0x1, P0 ;  /* 0x00000001ff0d7807 */ /* 0x000fe20000000000 */
[C---:B------:R-:W-:Y:S02]  /*3990*/  IMAD R17, R20.reuse, UR43, RZ ;  /* 0x0000002b14117c24 */ /* 0x040fe4000f8e02ff */
[----:B------:R-:W-:Y:S01]  /*39a0*/  IMAD.WIDE.U32 R28, P5, R20, UR43, R28 ;  /* 0x0000002b141c7c25 */ /* 0x000fe2000f8a001c */
[----:B------:R-:W-:-:S03]  /*39b0*/  IADD3 R13, P0, P1, R13, R36, R8 ;  /* 0x000000240d0d7210 */ /* 0x000fc6000791e008 */
[----:B------:R-:W-:Y:S01]  /*39c0*/  IMAD.WIDE.U32 R22, R20, UR42, R6 ;  /* 0x0000002a14167c25 */ /* 0x000fe2000f8e0006 */
[----:B------:R-:W-:Y:S02]  /*39d0*/  IADD3.X R37, PT, PT, RZ, R37, RZ, P0, P1 ;  /* 0x00000025ff257210 */ /* 0x000fe400007e24ff */
[----:B------:R-:W-:Y:S01]  /*39e0*/  ISETP.GE.U32.AND P1, PT, R6, R18, PT ;  /* 0x000000120600720c */ /* 0x000fe20003f26070 */
[----:B------:R-:W-:Y:S01]  /*39f0*/  IMAD R17, R24, UR42, R17 ;  /* 0x0000002a18117c24 */ /* 0x000fe2000f8e0211 */
[----:B------:R-:W-:Y:S01]  /*3a00*/  ISETP.GE.U32.AND P3, PT, R22, R6, PT ;  /* 0x000000061600720c */ /* 0x000fe20003f66070 */
[----:B------:R-:W-:Y:S01]  /*3a10*/  IMAD.X R11, RZ, RZ, RZ, P5 ;  /* 0x000000ffff0b7224 */ /* 0x000fe200028e06ff */
[----:B------:R-:W-:Y:S01]  /*3a20*/  IADD3 R14, P5, PT, R13, R22, RZ ;  /* 0x000000160d0e7210 */ /* 0x000fe20007fbe0ff */
[----:B------:R-:W-:Y:S01]  /*3a30*/  IMAD.IADD R8, R23, 0x1, R17 ;  /* 0x0000000117087824 */ /* 0x000fe200078e0211 */
[----:B------:R-:W-:Y:S01]  /*3a40*/  IADD3 RZ, P4, PT, R9, R28, RZ ;  /* 0x0000001c09ff7210 */ /* 0x000fe20007f9e0ff */
        /* <DEDUP_REMOVED lines=76> */
.L_x_23:
[----:B------:R-:W-:-:S04]  /*3f10*/  ISETP.GT.U32.AND P0, PT, R9, R6, PT ;  /* 0x000000060900720c */ /* 0x000fc80003f04070 */
[----:B------:R-:W-:-:S13]  /*3f20*/  ISETP.GT.U32.AND.EX P0, PT, R8, R7, PT, P0 ;  /* 0x000000070800720c */ /* 0x000fda0003f04100 */
[----:B------:R-:W-:Y:S05]  /*3f30*/  @!P0 BREAK.RELIABLE B1 ;  /* 0x0000000000018942 */ /* 0x000fea0003800100 */
[----:B------:R-:W-:Y:S05]  /*3f40*/  @!P0 BRA `(.L_x_25) ;  /* 0x0000000000e88947 */ /* 0x000fea0003800000 */
.L_x_24:
[----:B------:R-:W-:Y:S05]  /*3f50*/  BSYNC.RELIABLE B1 ;  /* 0x0000000000017941 */ /* 0x000fea0003800100 */
.L_x_22:
        /* <DEDUP_REMOVED lines=26> */
[----:B------:R-:W-:Y:S02]  /*4100*/  IADD3.X R6, PT, PT, R5, -0x1, ~R6, P5, P4 ;  /* 0xffffffff05067810 */ /* 0x000fe40002fe8c06 */
        /* <DEDUP_REMOVED lines=23> */
[----:B------:R-:W-:Y:S01]  /*4280*/  IADD3 R22, P5, P6, R22, -UR42, -R5 ;  /* 0x8000002a16167c10 */ /* 0x000fe2000febe805 */
[----:B------:R-:W-:Y:S01]  /*4290*/  IMAD.MOV.U32 R5, RZ, RZ, R6 ;  /* 0x000000ffff057224 */ /* 0x000fe200078e0006 */
[----:B------:R-:W-:Y:S02]  /*42a0*/  IADD3 R0, P0, PT, R0, -UR28, RZ ;  /* 0x8000001c00007c10 */ /* 0x000fe4000ff1e0ff */
[----:B------:R-:W-:Y:S02]  /*42b0*/  IADD3.X R35, PT, PT, R35, -0x1, ~R8, P1, P2 ;  /* 0xffffffff23237810 */ /* 0x000fe40000fe4c08 */
[----:B------:R-:W-:Y:S02]  /*42c0*/  IADD3.X R21, PT, PT, R21, ~UR29, RZ, P0, !PT ;  /* 0x8000001d15157c10 */ /* 0x000fe400087fe4ff */
[----:B------:R-:W-:-:S02]  /*42d0*/  IADD3.X R13, PT, PT, R13, -0x1, ~R10, P3, P4 ;  /* 0xffffffff0d0d7810 */ /* 0x000fc40001fe8c0a */
[----:B------:R-:W-:-:S07]  /*42e0*/  IADD3.X R25, PT, PT, R25, -0x1, ~R18, P5, P6 ;  /* 0xffffffff19197810 */ /* 0x000fce0002fecc12 */
.L_x_25:
[----:B------:R-:W-:Y:S05]  /*42f0*/  BSYNC.RECONVERGENT B2 ;  /* 0x0000000000027941 */ /* 0x000fea0003800200 */
.L_x_21:
[----:B------:R-:W-:Y:S05]  /*4300*/  WARPSYNC.ALL ;  /* 0x0000000000007948 */ /* 0x000fea0003800000 */
[----:B------:R-:W-:Y:S01]  /*4310*/  IMAD.MOV.U32 R10, RZ, RZ, R30 ;  /* 0x000000ffff0a7224 */ /* 0x000fe200078e001e */
[----:B------:R-:W0:Y:S01]  /*4320*/  LDCU.64 UR26, c[0x0][0x390] ;  /* 0x00007200ff1a77ac */ /* 0x000e220008000a00 */
[----:B------:R-:W-:Y:S02]  /*4330*/  IMAD.MOV.U32 R11, RZ, RZ, R35 ;  /* 0x000000ffff0b7224 */ /* 0x000fe400078e0023 */
[----:B------:R-:W-:Y:S01]  /*4340*/  IMAD.MOV.U32 R8, RZ, RZ, R32 ;  /* 0x000000ffff087224 */ /* 0x000fe200078e0020 */
[----:B------:R-:W-:Y:S01]  /*4350*/  UMOV UR5, URZ ;  /* 0x000000ff00057c82 */ /* 0x000fe20008000000 */
[----:B------:R-:W-:-:S02]  /*4360*/  IMAD.MOV.U32 R9, RZ, RZ, R33 ;  /* 0x000000ffff097224 */ /* 0x000fc400078e0021 */
[----:B------:R-:W-:Y:S02]  /*4370*/  IMAD.MOV.U32 R6, RZ, RZ, R16 ;  /* 0x000000ffff067224 */ /* 0x000fe400078e0010 */
[----:B------:R-:W-:Y:S01]  /*4380*/  IMAD.MOV.U32 R19, RZ, RZ, R5 ;  /* 0x000000ffff137224 */ /* 0x000fe200078e0005 */
[----:B------:R1:W-:Y:S01]  /*4390*/  STL.128 [R1+0x20], R8 ;  /* 0x0000200801007387 */ /* 0x0003e20000100c00 */
[----:B------:R-:W-:Y:S02]  /*43a0*/  IMAD.MOV.U32 R7, RZ, RZ, R15 ;  /* 0x000000ffff077224 */ /* 0x000fe400078e000f */
[----:B------:R-:W-:Y:S02]  /*43b0*/  IMAD.MOV.U32 R18, RZ, RZ, R12 ;  /* 0x000000ffff127224 */ /* 0x000fe400078e000c */
[----:B------:R-:W-:Y:S02]  /*43c0*/  IMAD.MOV.U32 R16, RZ, RZ, R0 ;  /* 0x000000ffff107224 */ /* 0x000fe400078e0000 */
[----:B------:R-:W-:-:S02]  /*43d0*/  IMAD.MOV.U32 R17, RZ, RZ, R21 ;  /* 0x000000ffff117224 */ /* 0x000fc400078e0015 */
[----:B------:R-:W-:Y:S02]  /*43e0*/  IMAD.MOV.U32 R5, RZ, RZ, R31 ;  /* 0x000000ffff057224 */ /* 0x000fe400078e001f */
[----:B------:R-:W-:Y:S01]  /*43f0*/  IMAD.MOV.U32 R0, RZ, RZ, RZ ;  /* 0x000000ffff007224 */ /* 0x000fe200078e00ff */
[----:B------:R2:W-:Y:S01]  /*4400*/  STL.128 [R1], R16 ;  /* 0x0000001001007387 */ /* 0x0005e20000100c00 */
[----:B------:R-:W-:Y:S02]  /*4410*/  IMAD.MOV.U32 R23, RZ, RZ, RZ ;  /* 0x000000ffff177224 */ /* 0x000fe400078e00ff */
[----:B-1----:R-:W-:Y:S01]  /*4420*/  IMAD.MOV.U32 R10, RZ, RZ, R22 ;  /* 0x000000ffff0a7224 */ /* 0x002fe200078e0016 */
[----:B------:R1:W-:Y:S01]  /*4430*/  STL.128 [R1+0x10], R4 ;  /* 0x0000100401007387 */ /* 0x0003e20000100c00 */
[----:B------:R-:W-:Y:S02]  /*4440*/  IMAD.MOV.U32 R11, RZ, RZ, R25 ;  /* 0x000000ffff0b7224 */ /* 0x000fe400078e0019 */
[----:B------:R-:W-:Y:S01]  /*4450*/  IMAD.MOV.U32 R8, RZ, RZ, R14 ;  /* 0x000000ffff087224 */ /* 0x000fe200078e000e */
[----:B------:R-:W-:Y:S01]  /*4460*/  CS2R R14, SRZ ;  /* 0x00000000000e7805 */ /* 0x000fe2000001ff00 */
[----:B------:R-:W-:Y:S01]  /*4470*/  IMAD.MOV.U32 R9, RZ, RZ, R13 ;  /* 0x000000ffff097224 */ /* 0x000fe200078e000d */
[----:B------:R-:W-:-:S04]  /*4480*/  CS2R R12, SRZ ;  /* 0x00000000000c7805 */ /* 0x000fc8000001ff00 */
[----:B------:R3:W-:Y:S01]  /*4490*/  STL.128 [R1+0x30], R8 ;  /* 0x0000300801007387 */ /* 0x0007e20000100c00 */
[----:B--2---:R-:W-:Y:S02]  /*44a0*/  CS2R R16, SRZ ;  /* 0x0000000000107805 */ /* 0x004fe4000001ff00 */
[----:B------:R-:W-:Y:S02]  /*44b0*/  CS2R R18, SRZ ;  /* 0x0000000000127805 */ /* 0x000fe4000001ff00 */
[----:B-1----:R-:W-:Y:S02]  /*44c0*/  CS2R R6, SRZ ;  /* 0x0000000000067805 */ /* 0x002fe4000001ff00 */
[----:B------:R-:W-:Y:S02]  /*44d0*/  CS2R R4, SRZ ;  /* 0x0000000000047805 */ /* 0x000fe4000001ff00 */
[----:B0--3--:R-:W-:-:S07]  /*44e0*/  CS2R R10, SRZ ;  /* 0x00000000000a7805 */ /* 0x009fce000001ff00 */
.L_x_26:
[----:B------:R-:W-:-:S09]  /*44f0*/  ULEA UR6, UR5, UR7, 0x3 ;  /* 0x0000000705067291 */ /* 0x000fd2000f8e18ff */
[----:B------:R-:W2:Y:S01]  /*4500*/  LDL.64 R8, [UR6] ;  /* 0x00000006ff087983 */ /* 0x000ea20008100a00 */
[----:B------:R-:W-:-:S04]  /*4510*/  UIADD3 UR5, UPT, UPT, UR5, 0x1, URZ ;  /* 0x0000000105057890 */ /* 0x000fc8000fffe0ff */
[----:B------:R-:W-:Y:S01]  /*4520*/  UISETP.NE.AND UP0, UPT, UR5, 0x8, UPT ;  /* 0x000000080500788c */ /* 0x000fe2000bf05270 */
[----:B--2---:R-:W-:-:S05]  /*4530*/  IADD3 R25, P0, PT, R8, R16, RZ ;  /* 0x0000001008197210 */ /* 0x004fca0007f1e0ff */
[----:B------:R-:W-:Y:S01]  /*4540*/  IMAD.X R24, R9, 0x1, R23, P0 ;  /* 0x0000000109187824 */ /* 0x000fe200000e0617 */
[C---:B------:R-:W-:Y:S01]  /*4550*/  ISETP.GE.U32.AND P0, PT, R25.reuse, R16, PT ;  /* 0x000000101900720c */ /* 0x040fe20003f06070 */
[----:B------:R-:W-:-:S03]  /*4560*/  IMAD.WIDE.U32 R8, R25, UR26, RZ ;  /* 0x0000001a19087c25 */ /* 0x000fc6000f8e00ff */
[C---:B------:R-:W-:Y:S01]  /*4570*/  ISETP.GE.U32.AND.EX P0, PT, R24.reuse, R23, PT, P0 ;  /* 0x000000171800720c */ /* 0x040fe20003f06100 */
[----:B------:R-:W-:Y:S02]  /*4580*/  IMAD R20, R24, UR26, RZ ;  /* 0x0000001a18147c24 */ /* 0x000fe4000f8e02ff */
[----:B------:R-:W-:Y:S01]  /*4590*/  IMAD R16, R8, UR29, RZ ;  /* 0x0000001d08107c24 */ /* 0x000fe2000f8e02ff */
[----:B------:R-:W-:Y:S01]  /*45a0*/  SEL R27, RZ, 0x1, P0 ;  /* 0x00000001ff1b7807 */ /* 0x000fe20000000000 */
[----:B------:R-:W-:Y:S01]  /*45b0*/  IMAD R21, R25, UR27, R20 ;  /* 0x0000001b19157c24 */ /* 0x000fe2000f8e0214 */
[----:B------:R-:W-:-:S03]  /*45c0*/  LOP3.LUT R25, RZ, R25, RZ, 0x33, !PT ;  /* 0x00000019ff197212 */ /* 0x000fc600078e33ff */
[----:B------:R-:W-:Y:S02]  /*45d0*/  IMAD.IADD R9, R9, 0x1, R21 ;  /* 0x0000000109097824 */ /* 0x000fe400078e0215 */
[----:B------:R-:W-:-:S04]  /*45e0*/  IMAD.WIDE.U32 R20, R8, UR28, RZ ;  /* 0x0000001c08147c25 */ /* 0x000fc8000f8e00ff */
[C---:B------:R-:W-:Y:S01]  /*45f0*/  IMAD.WIDE.U32 R22, R9.reuse, UR28, RZ ;  /* 0x0000001c09167c25 */ /* 0x040fe2000f8e00ff */
[----:B------:R-:W-:Y:S02]  /*4600*/  ISETP.GT.U32.AND P0, PT, R20, R25, PT ;  /* 0x000000191400720c */ /* 0x000fe40003f04070 */
[----:B------:R-:W-:Y:S01]  /*4610*/  IADD3 R20, P2, PT, R18, R27, RZ ;  /* 0x0000001b12147210 */ /* 0x000fe20007f5e0ff */
[----:B------:R-:W-:Y:S01]  /*4620*/  IMAD R29, R9, UR28, R16 ;  /* 0x0000001c091d7c24 */ /* 0x000fe2000f8e0210 */
[----:B------:R-:W-:Y:S01]  /*4630*/  LOP3.LUT R16, RZ, R24, RZ, 0x33, !PT ;  /* 0x00000018ff107212 */ /* 0x000fe200078e33ff */
[----:B------:R-:W-:Y:S01]  /*4640*/  IMAD.WIDE.U32 R24, P3, R8, UR29, R22 ;  /* 0x0000001d08187c25 */ /* 0x000fe2000f860016 */
[----:B------:R-:W-:-:S03]  /*4650*/  ISETP.GE.U32.AND P1, PT, R20, R18, PT ;  /* 0x000000121400720c */ /* 0x000fc60003f26070 */
[----:B------:R-:W-:-:S04]  /*4660*/  IMAD.WIDE.U32 R22, R8, UR28, RZ ;  /* 0x0000001c08167c25 */ /* 0x000fc8000f8e00ff */
[----:B------:R-:W-:Y:S02]  /*4670*/  IMAD.IADD R21, R21, 0x1, R29 ;  /* 0x0000000115157824 */ /* 0x000fe400078e021d */
[----:B------:R-:W-:Y:S01]  /*4680*/  IMAD.X R27, RZ, RZ, RZ, P3 ;  /* 0x000000ffff1b7224 */ /* 0x000fe200018e06ff */
[----:B------:R-:W-:Y:S01]  /*4690*/  IADD3 RZ, P3, PT, R23, R24, RZ ;  /* 0x0000001817ff7210 */ /* 0x000fe20007f7e0ff */
[----:B------:R-:W-:Y:S01]  /*46a0*/  IMAD.WIDE.U32 R22, R9, UR30, RZ ;  /* 0x0000001e09167c25 */ /* 0x000fe2000f8e00ff */
[----:B------:R-:W-:-:S03]  /*46b0*/  ISETP.GT.U32.AND.EX P0, PT, R21, R16, PT, P0 ;  /* 0x000000101500720c */ /* 0x000fc60003f04100 */
[C---:B------:R-:W-:Y:S02]  /*46c0*/  IMAD R16, R8.reuse, UR31, RZ ;  /* 0x0000001f08107c24 */ /* 0x040fe4000f8e02ff */
[----:B------:R-:W-:Y:S02]  /*46d0*/  IMAD.X R21, RZ, RZ, R11, P2 ;  /* 0x000000ffff157224 */ /* 0x000fe400010e060b */
[----:B------:R-:W-:Y:S02]  /*46e0*/  IMAD.MOV.U32 R26, RZ, RZ, R25 ;  /* 0x000000ffff1a7224 */ /* 0x000fe400078e0019 */
[----:B------:R-:W-:-:S04]  /*46f0*/  IMAD.WIDE.U32 R28, P2, R8, UR31, R22 ;  /* 0x0000001f081c7c25 */ /* 0x000fc8000f840016 */
[----:B------:R-:W-:Y:S02]  /*4700*/  IMAD R33, R9, UR30, R16 ;  /* 0x0000001e09217c24 */ /* 0x000fe4000f8e0210 */
[----:B------:R-:W-:-:S04]  /*4710*/  IMAD.WIDE.U32 R30, R8, UR30, R20 ;  /* 0x0000001e081e7c25 */ /* 0x000fc8000f8e0014 */
[----:B------:R-:W-:Y:S01]  /*4720*/  IMAD.WIDE.U32.X R22, R9, UR29, R26, P3 ;  /* 0x0000001d09167c25 */ /* 0x000fe200098e041a */
[----:B------:R-:W-:Y:S02]  /*4730*/  SEL R27, RZ, 0x1, !P0 ;  /* 0x00000001ff1b7807 */ /* 0x000fe40004000000 */
[----:B------:R-:W-:Y:S01]  /*4740*/  ISETP.GE.U32.AND.EX P0, PT, R21, R11, PT, P1 ;  /* 0x0000000b1500720c */ /* 0x000fe20003f06110 */
[----:B------:R-:W-:Y:S01]  /*4750*/  IMAD.WIDE.U32 R24, R8, UR30, RZ ;  /* 0x0000001e08187c25 */ /* 0x000fe2000f8e00ff */
[C---:B------:R-:W-:Y:S02]  /*4760*/  IADD3 R16, P4, P5, R30.reuse, R22, R27 ;  /* 0x000000161e107210 */ /* 0x040fe40007d9e01b */
[----:B------:R-:W-:Y:S01]  /*4770*/  ISETP.GE.U32.AND P1, PT, R30, R20, PT ;  /* 0x000000141e00720c */ /* 0x000fe20003f26070 */
[----:B------:R-:W-:Y:S01]  /*4780*/  IMAD.IADD R11, R31, 0x1, R33 ;  /* 0x000000011f0b7824 */ /* 0x000fe200078e0221 */
[----:B------:R-:W-:Y:S01]  /*4790*/  IADD3 RZ, P3, PT, R25, R28, RZ ;  /* 0x0000001c19ff7210 */ /* 0x000fe20007f7e0ff */
[----:B------:R-:W-:Y:S01]  /*47a0*/  IMAD.X R27, RZ, RZ, RZ, P2 ;  /* 0x000000ffff1b7224 */ /* 0x000fe200010e06ff */
[----:B------:R-:W-:Y:S01]  /*47b0*/  ISETP.GE.U32.AND P2, PT, R16, R30, PT ;  /* 0x0000001e1000720c */ /* 0x000fe20003f46070 */
[----:B------:R-:W-:Y:S01]  /*47c0*/  IMAD.WIDE.U32 R24, R9, UR32, RZ ;  /* 0x0000002009187c25 */ /* 0x000fe2000f8e00ff */
[----:B------:R-:W-:-:S02]  /*47d0*/  IADD3.X R23, PT, PT, R11, R23, RZ, P4, P5 ;  /* 0x000000170b177210 */ /* 0x000fc400027ea4ff */
[----:B------:R-:W-:Y:S01]  /*47e0*/  ISETP.GE.U32.AND.EX P1, PT, R11, R21, PT, P1 ;  /* 0x000000150b00720c */ /* 0x000fe20003f26110 */
[----:B------:R-:W-:Y:S01]  /*47f0*/  IMAD.MOV.U32 R26, RZ, RZ, R29 ;  /* 0x000000ffff1a7224 */ /* 0x000fe200078e001d */
[----:B------:R-:W-:Y:S01]  /*4800*/  SEL R21, RZ, 0x1, P0 ;  /* 0x00000001ff157807 */ /* 0x000fe20000000000 */
[----:B------:R-:W-:Y:S01]  /*4810*/  IMAD.WIDE.U32 R28, R8, UR32, RZ ;  /* 0x00000020081c7c25 */ /* 0x000fe2000f8e00ff */
[----:B------:R-:W-:Y:S02]  /*4820*/  ISETP.GE.U32.AND.EX P0, PT, R23, R11, PT, P2 ;  /* 0x0000000b1700720c */ /* 0x000fe40003f06120 */
[----:B------:R-:W-:Y:S01]  /*4830*/  IADD3 R20, P4, PT, R10, R21, RZ ;  /* 0x000000150a147210 */ /* 0x000fe20007f9e0ff */
[----:B------:R-:W-:Y:S01]  /*4840*/  IMAD.WIDE.U32 R24, P2, R8, UR33, R24 ;  /* 0x0000002108187c25 */ /* 0x000fe2000f840018 */
[----:B------:R-:W-:Y:S02]  /*4850*/  SEL R18, RZ, 0x1, P1 ;  /* 0x00000001ff127807 */ /* 0x000fe40000800000 */
[----:B------:R-:W-:Y:S01]  /*4860*/  SEL R11, RZ, 0x1, P0 ;  /* 0x00000001ff0b7807 */ /* 0x000fe20000000000 */
[----:B------:R-:W-:Y:S01]  /*4870*/  IMAD.WIDE.U32.X R26, R9, UR31, R26, P3 ;  /* 0x0000001f091a7c25 */ /* 0x000fe200098e041a */
[----:B------:R-:W-:-:S02]  /*4880*/  IADD3 RZ, P3, PT, R29, R24, RZ ;  /* 0x000000181dff7210 */ /* 0x000fc40007f7e0ff */
[----:B------:R-:W-:Y:S01]  /*4890*/  ISETP.GE.U32.AND P0, PT, R20, R10, PT ;  /* 0x0000000a1400720c */ /* 0x000fe20003f06070 */
[----:B------:R-:W-:Y:S01]  /*48a0*/  IMAD.X R21, RZ, RZ, R19, P4 ;  /* 0x000000ffff157224 */ /* 0x000fe200020e0613 */
[----:B------:R-:W-:Y:S01]  /*48b0*/  IADD3 R29, P1, P4, R11, R26, R18 ;  /* 0x0000001a0b1d7210 */ /* 0x000fe20007c3e012 */
[C---:B------:R-:W-:Y:S02]  /*48c0*/  IMAD R18, R8.reuse, UR33, RZ ;  /* 0x0000002108127c24 */ /* 0x040fe4000f8e02ff */
[----:B------:R-:W-:Y:S01]  /*48d0*/  IMAD.WIDE.U32 R10, R8, UR32, R20 ;  /* 0x00000020080a7c25 */ /* 0x000fe2000f8e0014 */
[----:B------:R-:W-:Y:S02]  /*48e0*/  ISETP.GE.U32.AND.EX P0, PT, R21, R19, PT, P0 ;  /* 0x000000131500720c */ /* 0x000fe40003f06100 */
[----:B------:R-:W-:Y:S01]  /*48f0*/  IADD3.X R26, PT, PT, RZ, R27, RZ, P1, P4 ;  /* 0x0000001bff1a7210 */ /* 0x000fe20000fe84ff */
[----:B------:R-:W-:Y:S01]  /*4900*/  IMAD R19, R9, UR32, R18 ;  /* 0x0000002009137c24 */ /* 0x000fe2000f8e0212 */
[----:B------:R-:W-:Y:S01]  /*4910*/  IADD3 R18, P5, PT, R29, R10, RZ ;  /* 0x0000000a1d127210 */ /* 0x000fe20007fbe0ff */
[----:B------:R-:W-:Y:S01]  /*4920*/  IMAD.X R27, RZ, RZ, RZ, P2 ;  /* 0x000000ffff1b7224 */ /* 0x000fe200010e06ff */
[----:B------:R-:W-:Y:S01]  /*4930*/  SEL R29, RZ, 0x1, P0 ;  /* 0x00000001ff1d7807 */ /* 0x000fe20000000000 */
[----:B------:R-:W-:Y:S01]  /*4940*/  IMAD.IADD R19, R11, 0x1, R19 ;  /* 0x000000010b137824 */ /* 0x000fe200078e0213 */
[----:B------:R-:W-:Y:S01]  /*4950*/  ISETP.GE.U32.AND P1, PT, R10, R20, PT ;  /* 0x000000140a00720c */ /* 0x000fe20003f26070 */
[----:B------:R-:W-:Y:S01]  /*4960*/  IMAD R22, R8, UR41, RZ ;  /* 0x0000002908167c24 */ /* 0x000fe2000f8e02ff */
[----:B------:R-:W-:Y:S01]  /*4970*/  ISETP.GE.U32.AND P2, PT, R18, R10, PT ;  /* 0x0000000a1200720c */ /* 0x000fe20003f46070 */
[C---:B------:R-:W-:Y:S01]  /*4980*/  IMAD.X R11, R19.reuse, 0x1, R26, P5 ;  /* 0x00000001130b7824 */ /* 0x040fe200028e061a */
[----:B------:R-:W-:Y:S01]  /*4990*/  IADD3 R20, P4, PT, R6, R29, RZ ;  /* 0x0000001d06147210 */ /* 0x000fe20007f9e0ff */
[----:B------:R-:W-:Y:S01]  /*49a0*/  IMAD.MOV.U32 R26, RZ, RZ, R25 ;  /* 0x000000ffff1a7224 */ /* 0x000fe200078e0019 */
[----:B------:R-:W-:Y:S01]  /*49b0*/  ISETP.GE.U32.AND.EX P1, PT, R19, R21, PT, P1 ;  /* 0x000000151300720c */ /* 0x000fe20003f26110 */
[----:B------:R-:W-:Y:S01]  /*49c0*/  IMAD.WIDE.U32 R24, R9, UR34, RZ ;  /* 0x0000002209187c25 */ /* 0x000fe2000f8e00ff */
[----:B------:R-:W-:-:S02]  /*49d0*/  ISETP.GE.U32.AND.EX P2, PT, R11, R19, PT, P2 ;  /* 0x000000130b00720c */ /* 0x000fc40003f46120 */
[----:B------:R-:W-:Y:S01]  /*49e0*/  ISETP.GE.U32.AND P0, PT, R20, R6, PT ;  /* 0x000000061400720c */ /* 0x000fe20003f06070 */
[----:B------:R-:W-:Y:S01]  /*49f0*/  IMAD.WIDE.U32.X R26, R9, UR33, R26, P3 ;  /* 0x00000021091a7c25 */ /* 0x000fe200098e041a */
[----:B------:R-:W-:Y:S02]  /*4a00*/  SEL R6, RZ, 0x1, P1 ;  /* 0x00000001ff067807 */ /* 0x000fe40000800000 */
[----:B------:R-:W-:Y:S01]  /*4a10*/  SEL R19, RZ, 0x1, P2 ;  /* 0x00000001ff137807 */ /* 0x000fe20001000000 */
[----:B------:R-:W-:Y:S02]  /*4a20*/  IMAD.X R21, RZ, RZ, R17, P4 ;  /* 0x000000ffff157224 */ /* 0x000fe400020e0611 */
[C---:B------:R-:W-:Y:S01]  /*4a30*/  IMAD R10, R8.reuse, UR35, RZ ;  /* 0x00000023080a7c24 */ /* 0x040fe2000f8e02ff */
[----:B------:R-:W-:Y:S01]  /*4a40*/  IADD3 R19, P1, P2, R19, R26, R6 ;  /* 0x0000001a13137210 */ /* 0x000fe20007a3e006 */
[----:B------:R-:W-:Y:S01]  /*4a50*/  IMAD.WIDE.U32 R30, R8, UR34, R20 ;  /* 0x00000022081e7c25 */ /* 0x000fe2000f8e0014 */
[----:B------:R-:W-:-:S02]  /*4a60*/  ISETP.GE.U32.AND.EX P0, PT, R21, R17, PT, P0 ;  /* 0x000000111500720c */ /* 0x000fc40003f06100 */
[----:B------:R-:W-:Y:S01]  /*4a70*/  IADD3.X R17, PT, PT, RZ, R27, RZ, P1, P2 ;  /* 0x0000001bff117210 */ /* 0x000fe20000fe44ff */
[----:B------:R-:W-:Y:S01]  /*4a80*/  IMAD.WIDE.U32 R28, R8, UR34, RZ ;  /* 0x00000022081c7c25 */ /* 0x000fe2000f8e00ff */
[----:B------:R-:W-:-:S03]  /*4a90*/  ISETP.GE.U32.AND P1, PT, R30, R20, PT ;  /* 0x000000141e00720c */ /* 0x000fc60003f26070 */
[----:B------:R-:W-:-:S04]  /*4aa0*/  IMAD.WIDE.U32 R24, P4, R8, UR35, R24 ;  /* 0x0000002308187c25 */ /* 0x000fc8000f880018 */
[----:B------:R-:W-:Y:S01]  /*4ab0*/  IMAD R33, R9, UR34, R10 ;  /* 0x0000002209217c24 */ /* 0x000fe2000f8e020a */
[----:B------:R-:W-:Y:S01]  /*4ac0*/  IADD3 R10, P5, PT, R19, R30, RZ ;  /* 0x0000001e130a7210 */ /* 0x000fe20007fbe0ff */
[----:B------:R-:W-:Y:S01]  /*4ad0*/  IMAD.X R27, RZ, RZ, RZ, P4 ;  /* 0x000000ffff1b7224 */ /* 0x000fe200020e06ff */
[----:B------:R-:W-:Y:S01]  /*4ae0*/  IADD3 RZ, P3, PT, R29, R24, RZ ;  /* 0x000000181dff7210 */ /* 0x000fe20007f7e0ff */
[----:B------:R-:W-:Y:S01]  /*4af0*/  IMAD.IADD R6, R31, 0x1, R33 ;  /* 0x000000011f067824 */ /* 0x000fe200078e0221 */
[----:B------:R-:W-:Y:S01]  /*4b00*/  ISETP.GE.U32.AND P2, PT, R10, R30, PT ;  /* 0x0000001e0a00720c */ /* 0x000fe20003f46070 */
[----:B------:R-:W-:-:S03]  /*4b10*/  IMAD.WIDE.U32 R28, R9, UR36, RZ ;  /* 0x00000024091c7c25 */ /* 0x000fc6000f8e00ff */
[C---:B------:R-:W-:Y:S01]  /*4b20*/  ISETP.GE.U32.AND.EX P1, PT, R6.reuse, R21, PT, P1 ;  /* 0x000000150600720c */ /* 0x040fe20003f26110 */
[----:B------:R-:W-:Y:S01]  /*4b30*/  IMAD.X R19, R6, 0x1, R17, P5 ;  /* 0x0000000106137824 */ /* 0x000fe200028e0611 */
[----:B------:R-:W-:Y:S01]  /*4b40*/  SEL R17, RZ, 0x1, P0 ;  /* 0x00000001ff117807 */ /* 0x000fe20000000000 */
[----:B------:R-:W-:Y:S02]  /*4b50*/  IMAD.MOV.U32 R26, RZ, RZ, R25 ;  /* 0x000000ffff1a7224 */ /* 0x000fe400078e0019 */
[----:B------:R-:W-:Y:S01]  /*4b60*/  IMAD.WIDE.U32 R20, R8, UR36, RZ ;  /* 0x0000002408147c25 */ /* 0x000fe2000f8e00ff */
[----:B------:R-:W-:Y:S02]  /*4b70*/  IADD3 R20, P0, PT, R4, R17, RZ ;  /* 0x0000001104147210 */ /* 0x000fe40007f1e0ff */
[----:B------:R-:W-:Y:S01]  /*4b80*/  ISETP.GE.U32.AND.EX P2, PT, R19, R6, PT, P2 ;  /* 0x000000061300720c */ /* 0x000fe20003f46120 */
[----:B------:R-:W-:Y:S01]  /*4b90*/  IMAD.WIDE.U32 R28, P4, R8, UR37, R28 ;  /* 0x00000025081c7c25 */ /* 0x000fe2000f88001c */
[----:B------:R-:W-:-:S02]  /*4ba0*/  SEL R6, RZ, 0x1, P1 ;  /* 0x00000001ff067807 */ /* 0x000fc40000800000 */
[----:B------:R-:W-:Y:S01]  /*4bb0*/  SEL R17, RZ, 0x1, P2 ;  /* 0x00000001ff117807 */ /* 0x000fe20001000000 */
[----:B------:R-:W-:Y:S01]  /*4bc0*/  IMAD.WIDE.U32.X R24, R9, UR35, R26, P3 ;  /* 0x0000002309187c25 */ /* 0x000fe200098e041a */
[----:B------:R-:W-:-:S03]  /*4bd0*/  IADD3 RZ, P3, PT, R21, R28, RZ ;  /* 0x0000001c15ff7210 */ /* 0x000fc60007f7e0ff */
[----:B------:R-:W-:Y:S01]  /*4be0*/  IMAD.X R21, RZ, RZ, R5, P0 ;  /* 0x000000ffff157224 */ /* 0x000fe200000e0605 */
[----:B------:R-:W-:Y:S01]  /*4bf0*/  ISETP.GE.U32.AND P0, PT, R20, R4, PT ;  /* 0x000000041400720c */ /* 0x000fe20003f06070 */
[C---:B------:R-:W-:Y:S01]  /*4c00*/  IMAD R4, R8.reuse, UR37, RZ ;  /* 0x0000002508047c24 */ /* 0x040fe2000f8e02ff */
[----:B------:R-:W-:Y:S01]  /*4c10*/  IADD3 R17, P1, P2, R17, R24, R6 ;  /* 0x0000001811117210 */ /* 0x000fe20007a3e006 */
        /* <DEDUP_REMOVED lines=9> */
[----:B------:R-:W-:Y:S01]  /*4cb0*/  IMAD.MOV.U32 R26, RZ, RZ, R29 ;  /* 0x000000ffff1a7224 */ /* 0x000fe200078e001d */
[----:B------:R-:W-:Y:S01]  /*4cc0*/  ISETP.GE.U32.AND P2, PT, R6, R30, PT ;  /* 0x0000001e0600720c */ /* 0x000fe20003f46070 */
[----:B------:R-:W-:Y:S01]  /*4cd0*/  IMAD.X R17, R4, 0x1, R25, P5 ;  /* 0x0000000104117824 */ /* 0x000fe200028e0619 */
[----:B------:R-:W-:Y:S01]  /*4ce0*/  IADD3 R20, P4, PT, R14, R5, RZ ;  /* 0x000000050e147210 */ /* 0x000fe20007f9e0ff */
[----:B------:R-:W-:Y:S01]  /*4cf0*/  IMAD.WIDE.U32 R24, R9, UR38, RZ ;  /* 0x0000002609187c25 */ /* 0x000fe2000f8e00ff */
[----:B------:R-:W-:-:S02]  /*4d00*/  ISETP.GE.U32.AND.EX P1, PT, R4, R21, PT, P1 ;  /* 0x000000150400720c */ /* 0x000fc40003f26110 */
[----:B------:R-:W-:Y:S01]  /*4d10*/  ISETP.GE.U32.AND.EX P2, PT, R17, R4, PT, P2 ;  /* 0x000000041100720c */ /* 0x000fe20003f46120 */
[----:B------:R-:W-:Y:S01]  /*4d20*/  IMAD.X R21, RZ, RZ, R7, P4 ;  /* 0x000000ffff157224 */ /* 0x000fe200020e0607 */
[----:B------:R-:W-:Y:S01]  /*4d30*/  ISETP.GE.U32.AND P0, PT, R20, R14, PT ;  /* 0x0000000e1400720c */ /* 0x000fe20003f06070 */
[C---:B------:R-:W-:Y:S01]  /*4d40*/  IMAD.WIDE.U32 R4, R8.reuse, UR38, RZ ;  /* 0x0000002608047c25 */ /* 0x040fe2000f8e00ff */
[----:B------:R-:W-:Y:S02]  /*4d50*/  SEL R4, RZ, 0x1, P1 ;  /* 0x00000001ff047807 */ /* 0x000fe40000800000 */
[----:B------:R-:W-:Y:S01]  /*4d60*/  SEL R31, RZ, 0x1, P2 ;  /* 0x00000001ff1f7807 */ /* 0x000fe20001000000 */
[----:B------:R-:W-:Y:S01]  /*4d70*/  IMAD.WIDE.U32 R24, P4, R8, UR39, R24 ;  /* 0x0000002708187c25 */ /* 0x000fe2000f880018 */
[----:B------:R-:W-:-:S03]  /*4d80*/  ISETP.GE.U32.AND.EX P1, PT, R21, R7, PT, P0 ;  /* 0x000000071500720c */ /* 0x000fc60003f26100 */
[----:B------:R-:W-:Y:S01]  /*4d90*/  IMAD.WIDE.U32.X R26, R9, UR37, R26, P3 ;  /* 0x00000025091a7c25 */ /* 0x000fe200098e041a */
[----:B------:R-:W-:Y:S02]  /*4da0*/  IADD3 RZ, P2, PT, R5, R24, RZ ;  /* 0x0000001805ff7210 */ /* 0x000fe40007f5e0ff */
[----:B------:R-:W-:Y:S01]  /*4db0*/  SEL R7, RZ, 0x1, P1 ;  /* 0x00000001ff077807 */ /* 0x000fe20000800000 */
[C---:B------:R-:W-:Y:S01]  /*4dc0*/  IMAD R14, R8.reuse, UR39, RZ ;  /* 0x00000027080e7c24 */ /* 0x040fe2000f8e02ff */
[----:B------:R-:W-:Y:S01]  /*4dd0*/  IADD3 R5, P3, P5, R31, R26, R4 ;  /* 0x0000001a1f057210 */ /* 0x000fe20007d7e004 */
[----:B------:R-:W-:-:S04]  /*4de0*/  IMAD.WIDE.U32 R28, R8, UR38, R20 ;  /* 0x00000026081c7c25 */ /* 0x000fc8000f8e0014 */
[----:B------:R-:W-:Y:S01]  /*4df0*/  IMAD R31, R9, UR38, R14 ;  /* 0x00000026091f7c24 */ /* 0x000fe2000f8e020e */
[----:B------:R-:W-:Y:S01]  /*4e00*/  IADD3 R4, P6, PT, R5, R28, RZ ;  /* 0x0000001c05047210 */ /* 0x000fe20007fde0ff */
[----:B------:R-:W-:Y:S01]  /*4e10*/  IMAD.MOV.U32 R26, RZ, RZ, R25 ;  /* 0x000000ffff1a7224 */ /* 0x000fe200078e0019 */
[----:B------:R-:W-:Y:S01]  /*4e20*/  ISETP.GE.U32.AND P0, PT, R28, R20, PT ;  /* 0x000000141c00720c */ /* 0x000fe20003f06070 */
[----:B------:R-:W-:Y:S01]  /*4e30*/  IMAD.IADD R20, R29, 0x1, R31 ;  /* 0x000000011d147824 */ /* 0x000fe200078e021f */
[----:B------:R-:W-:Y:S01]  /*4e40*/  IADD3.X R5, PT, PT, RZ, R27, RZ, P3, P5 ;  /* 0x0000001bff057210 */ /* 0x000fe20001fea4ff */
[----:B------:R-:W-:Y:S01]  /*4e50*/  IMAD.WIDE.U32 R30, R9, UR40, RZ ;  /* 0x00000028091e7c25 */ /* 0x000fe2000f8e00ff */
[----:B------:R-:W-:Y:S02]  /*4e60*/  ISETP.GE.U32.AND P3, PT, R4, R28, PT ;  /* 0x0000001c0400720c */ /* 0x000fe40003f66070 */
[C---:B------:R-:W-:Y:S01]  /*4e70*/  ISETP.GE.U32.AND.EX P0, PT, R20.reuse, R21, PT, P0 ;  /* 0x000000151400720c */ /* 0x040fe20003f06100 */
[----:B------:R-:W-:-:S02]  /*4e80*/  IMAD.X R5, R20, 0x1, R5, P6 ;  /* 0x0000000114057824 */ /* 0x000fc400030e0605 */
[----:B------:R-:W-:Y:S01]  /*4e90*/  IMAD.X R27, RZ, RZ, RZ, P4 ;  /* 0x000000ffff1b7224 */ /* 0x000fe200020e06ff */
[----:B------:R-:W-:Y:S01]  /*4ea0*/  SEL R14, RZ, 0x1, P0 ;  /* 0x00000001ff0e7807 */ /* 0x000fe20000000000 */
[----:B------:R-:W-:Y:S01]  /*4eb0*/  IMAD.WIDE.U32 R28, R8, UR40, RZ ;  /* 0x00000028081c7c25 */ /* 0x000fe2000f8e00ff */
[----:B------:R-:W-:Y:S02]  /*4ec0*/  ISETP.GE.U32.AND.EX P1, PT, R5, R20, PT, P3 ;  /* 0x000000140500720c */ /* 0x000fe40003f26130 */
[----:B------:R-:W-:Y:S01]  /*4ed0*/  IADD3 R20, P3, PT, R0, R7, RZ ;  /* 0x0000000700147210 */ /* 0x000fe20007f7e0ff */
[----:B------:R-:W-:Y:S01]  /*4ee0*/  IMAD.WIDE.U32 R24, P4, R8, UR41, R30 ;  /* 0x0000002908187c25 */ /* 0x000fe2000f88001e */
[----:B------:R-:W-:Y:S02]  /*4ef0*/  SEL R7, RZ, 0x1, P1 ;  /* 0x00000001ff077807 */ /* 0x000fe40000800000 */
[----:B------:R-:W-:Y:S01]  /*4f00*/  ISETP.GE.U32.AND P0, PT, R20, R0, PT ;  /* 0x000000001400720c */ /* 0x000fe20003f06070 */
[----:B------:R-:W-:-:S04]  /*4f10*/  IMAD.WIDE.U32.X R26, R9, UR39, R26, P2 ;  /* 0x00000027091a7c25 */ /* 0x000fc800090e041a */
[----:B------:R-:W-:Y:S01]  /*4f20*/  IMAD.X R21, RZ, RZ, R15, P3 ;  /* 0x000000ffff157224 */ /* 0x000fe200018e060f */
[----:B------:R-:W-:Y:S01]  /*4f30*/  IADD3 RZ, P3, PT, R29, R24, RZ ;  /* 0x000000181dff7210 */ /* 0x000fe20007f7e0ff */
[----:B------:R-:W-:Y:S01]  /*4f40*/  IMAD R33, R9, UR40, R22 ;  /* 0x0000002809217c24 */ /* 0x000fe2000f8e0216 */
[----:B------:R-:W-:Y:S01]  /*4f50*/  IADD3 R7, P1, P2, R7, R26, R14 ;  /* 0x0000001a07077210 */ /* 0x000fe20007a3e00e */
[----:B------:R-:W-:Y:S01]  /*4f60*/  IMAD.WIDE.U32 R28, R8, UR40, R20 ;  /* 0x00000028081c7c25 */ /* 0x000fe2000f8e0014 */
[----:B------:R-:W-:Y:S02]  /*4f70*/  ISETP.GE.U32.AND.EX P0, PT, R21, R15, PT, P0 ;  /* 0x0000000f1500720c */ /* 0x000fe40003f06100 */
[----:B------:R-:W-:Y:S01]  /*4f80*/  IADD3.X R31, PT, PT, RZ, R27, RZ, P1, P2 ;  /* 0x0000001bff1f7210 */ /* 0x000fe20000fe44ff */
[----:B------:R-:W-:Y:S01]  /*4f90*/  IMAD.X R27, RZ, RZ, RZ, P4 ;  /* 0x000000ffff1b7224 */ /* 0x000fe200020e06ff */
[----:B------:R-:W-:Y:S01]  /*4fa0*/  IADD3 R14, P4, PT, R7, R28, RZ ;  /* 0x0000001c070e7210 */ /* 0x000fe20007f9e0ff */
[----:B------:R-:W-:Y:S01]  /*4fb0*/  IMAD.IADD R0, R29, 0x1, R33 ;  /* 0x000000011d007824 */ /* 0x000fe200078e0221 */
[----:B------:R-:W-:Y:S01]  /*4fc0*/  ISETP.GE.U32.AND P1, PT, R28, R20, PT ;  /* 0x000000141c00720c */ /* 0x000fe20003f26070 */
[----:B------:R-:W-:Y:S01]  /*4fd0*/  IMAD.MOV.U32 R26, RZ, RZ, R25 ;  /* 0x000000ffff1a7224 */ /* 0x000fe200078e0019 */
[----:B------:R-:W-:Y:S01]  /*4fe0*/  ISETP.GE.U32.AND P2, PT, R14, R28, PT ;  /* 0x0000001c0e00720c */ /* 0x000fe20003f46070 */
[C---:B------:R-:W-:Y:S01]  /*4ff0*/  IMAD.X R7, R0.reuse, 0x1, R31, P4 ;  /* 0x0000000100077824 */ /* 0x040fe200020e061f */
[----:B------:R-:W-:Y:S01]  /*5000*/  ISETP.GE.U32.AND.EX P1, PT, R0, R21, PT, P1 ;  /* 0x000000150000720c */ /* 0x000fe20003f26110 */
[----:B------:R-:W-:Y:S01]  /*5010*/  IMAD.WIDE.U32.X R24, R9, UR41, R26, P3 ;  /* 0x0000002909187c25 */ /* 0x000fe200098e041a */
[----:B------:R-:W-:-:S02]  /*5020*/  SEL R21, RZ, 0x1, P0 ;  /* 0x00000001ff157807 */ /* 0x000fc40000000000 */
[----:B------:R-:W-:Y:S01]  /*5030*/  ISETP.GE.U32.AND.EX P0, PT, R7, R0, PT, P2 ;  /* 0x000000000700720c */ /* 0x000fe20003f06120 */
[----:B------:R-:W-:Y:S01]  /*5040*/  IMAD.WIDE.U32 R28, R9, UR42, RZ ;  /* 0x0000002a091c7c25 */ /* 0x000fe2000f8e00ff */
[----:B------:R-:W-:Y:S02]  /*5050*/  IADD3 R20, P2, PT, R12, R21, RZ ;  /* 0x000000150c147210 */ /* 0x000fe40007f5e0ff */
[----:B------:R-:W-:Y:S01]  /*5060*/  SEL R0, RZ, 0x1, P1 ;  /* 0x00000001ff007807 */ /* 0x000fe20000800000 */
[----:B------:R-:W-:Y:S01]  /*5070*/  IMAD.WIDE.U32 R26, R8, UR42, RZ ;  /* 0x0000002a081a7c25 */ /* 0x000fe2000f8e00ff */
[----:B------:R-:W-:-:S03]  /*5080*/  SEL R15, RZ, 0x1, P0 ;  /* 0x00000001ff0f7807 */ /* 0x000fc60000000000 */
[----:B------:R-:W-:Y:S01]  /*5090*/  IMAD.X R21, RZ, RZ, R13, P2 ;  /* 0x000000ffff157224 */ /* 0x000fe200010e060d */
[----:B------:R-:W-:Y:S01]  /*50a0*/  IADD3 R15, P0, P1, R15, R24, R0 ;  /* 0x000000180f0f7210 */ /* 0x000fe2000791e000 */
[C---:B------:R-:W-:Y:S02]  /*50b0*/  IMAD R0, R8.reuse, UR43, RZ ;  /* 0x0000002b08007c24 */ /* 0x040fe4000f8e02ff */
[----:B------:R-:W-:Y:S01]  /*50c0*/  IMAD.WIDE.U32 R30, R8, UR42, R20 ;  /* 0x0000002a081e7c25 */ /* 0x000fe2000f8e0014 */
[----:B------:R-:W-:-:S03]  /*50d0*/  IADD3.X R33, PT, PT, RZ, R25, RZ, P0, P1 ;  /* 0x00000019ff217210 */ /* 0x000fc600007e24ff */
[----:B------:R-:W-:Y:S01]  /*50e0*/  IMAD R35, R9, UR42, R0 ;  /* 0x0000002a09237c24 */ /* 0x000fe2000f8e0200 */
[----:B------:R-:W-:Y:S01]  /*50f0*/  IADD3 R0, P0, PT, R15, R30, RZ ;  /* 0x0000001e0f007210 */ /* 0x000fe20007f1e0ff */
[----:B------:R-:W-:Y:S01]  /*5100*/  IMAD.WIDE.U32 R28, P2, R8, UR43, R28 ;  /* 0x0000002b081c7c25 */ /* 0x000fe2000f84001c */
[----:B------:R-:W-:-:S03]  /*5110*/  ISETP.GE.U32.AND P1, PT, R30, R20, PT ;  /* 0x000000141e00720c */ /* 0x000fc60003f26070 */
[----:B------:R-:W-:Y:S01]  /*5120*/  IMAD.IADD R8, R31, 0x1, R35 ;  /* 0x000000011f087824 */ /* 0x000fe200078e0223 */
[----:B------:R-:W-:Y:S01]  /*5130*/  IADD3 RZ, P3, PT, R27, R28, RZ ;  /* 0x0000001c1bff7210 */ /* 0x000fe20007f7e0ff */
[----:B------:R-:W-:Y:S01]  /*5140*/  IMAD.X R25, RZ, RZ, RZ, P2 ;  /* 0x000000ffff197224 */ /* 0x000fe200010e06ff */
[----:B------:R-:W-:Y:S01]  /*5150*/  ISETP.GE.U32.AND P2, PT, R0, R30, PT ;  /* 0x0000001e0000720c */ /* 0x000fe20003f46070 */
[----:B------:R-:W-:Y:S01]  /*5160*/  IMAD.X R15, R8, 0x1, R33, P0 ;  /* 0x00000001080f7824 */ /* 0x000fe200000e0621 */
[----:B------:R-:W-:Y:S01]  /*5170*/  ISETP.GE.U32.AND P0, PT, R20, R12, PT ;  /* 0x0000000c1400720c */ /* 0x000fe20003f06070 */
[----:B------:R-:W-:Y:S01]  /*5180*/  IMAD.MOV.U32 R24, RZ, RZ, R29 ;  /* 0x000000ffff187224 */ /* 0x000fe200078e001d */
[----:B------:R-:W-:Y:S02]  /*5190*/  ISETP.GE.U32.AND.EX P1, PT, R8, R21, PT, P1 ;  /* 0x000000150800720c */ /* 0x000fe40003f26110 */
[----:B------:R-:W-:Y:S01]  /*51a0*/  ISETP.GE.U32.AND.EX P2, PT, R15, R8, PT, P2 ;  /* 0x000000080f00720c */ /* 0x000fe20003f46120 */
[----:B------:R-:W-:Y:S01]  /*51b0*/  IMAD.WIDE.U32.X R8, R9, UR43, R24, P3 ;  /* 0x0000002b09087c25 */ /* 0x000fe200098e0418 */
[----:B------:R-:W-:-:S02]  /*51c0*/  ISETP.GE.U32.AND.EX P0, PT, R21, R13, PT, P0 ;  /* 0x0000000d1500720c */ /* 0x000fc40003f06100 */
[----:B------:R-:W-:Y:S02]  /*51d0*/  SEL R12, RZ, 0x1, P1 ;  /* 0x00000001ff0c7807 */ /* 0x000fe40000800000 */
[----:B------:R-:W-:Y:S02]  /*51e0*/  SEL R13, RZ, 0x1, P2 ;  /* 0x00000001ff0d7807 */ /* 0x000fe40001000000 */
[----:B------:R-:W-:Y:S02]  /*51f0*/  SEL R21, RZ, 0x1, P0 ;  /* 0x00000001ff157807 */ /* 0x000fe40000000000 */
[----:B------:R-:W-:-:S04]  /*5200*/  IADD3 R12, P0, P1, R13, R8, R12 ;  /* 0x000000080d0c7210 */ /* 0x000fc8000791e00c */
[----:B------:R-:W-:Y:S02]  /*5210*/  IADD3 R12, P2, PT, R12, R21, RZ ;  /* 0x000000150c0c7210 */ /* 0x000fe40007f5e0ff */
[----:B------:R-:W-:-:S05]  /*5220*/  IADD3.X R8, PT, PT, RZ, R9, RZ, P0, P1 ;  /* 0x00000009ff087210 */ /* 0x000fca00007e24ff */
[----:B------:R-:W-:Y:S01]  /*5230*/  IMAD.X R13, RZ, RZ, R8, P2 ;  /* 0x000000ffff0d7224 */ /* 0x000fe200010e0608 */
        /* <DEDUP_REMOVED lines=59> */
.L_x_29:
[----:B------:R-:W-:-:S04]  /*55f0*/  ISETP.GT.U32.AND P0, PT, R21, R8, PT ;  /* 0x000000081500720c */ /* 0x000fc80003f04070 */
[----:B------:R-:W-:-:S13]  /*5600*/  ISETP.GT.U32.AND.EX P0, PT, R20, R9, PT, P0 ;  /* 0x000000091400720c */ /* 0x000fda0003f04100 */
[----:B------:R-:W-:Y:S05]  /*5610*/  @!P0 BREAK.RELIABLE B3 ;  /* 0x0000000000038942 */ /* 0x000fea0003800100 */
[----:B------:R-:W-:Y:S05]  /*5620*/  @!P0 BRA `(.L_x_31) ;  /* 0x0000000000ec8947 */ /* 0x000fea0003800000 */
.L_x_30:
[----:B------:R-:W-:Y:S05]  /*5630*/  BSYNC.RELIABLE B3 ;  /* 0x0000000000037941 */ /* 0x000fea0003800100 */
.L_x_28:
        /* <DEDUP_REMOVED lines=40> */
[----:B------:R-:W-:Y:S02]  /*58c0*/  IADD3.X R8, PT, PT, R17, -0x1, ~R8, P6, P5 ;  /* 0xffffffff11087810 */ /* 0x000fe400037eac08 */
[----:B------:R-:W-:-:S02]  /*58d0*/  ISETP.LT.U32.OR.EX P0, PT, R15, UR41, P4, P0 ;  /* 0x000000290f007c0c */ /* 0x000fc4000a701500 */
[----:B------:R-:W-:Y:S02]  /*58e0*/  IADD3 R4, P2, P5, R4, -UR36, -R9 ;  /* 0x8000002404047c10 */ /* 0x000fe4000fd5e809 */
[----:B------:R-:W-:Y:S02]  /*58f0*/  SEL R17, RZ, 0x1, !P3 ;  /* 0x00000001ff117807 */ /* 0x000fe40005800000 */
[----:B------:R-:W-:Y:S02]  /*5900*/  SEL R11, RZ, 0x1, !P1 ;  /* 0x00000001ff0b7807 */ /* 0x000fe40004800000 */
[----:B------:R-:W-:Y:S02]  /*5910*/  SEL R9, RZ, 0x1, !P0 ;  /* 0x00000001ff097807 */ /* 0x000fe40004000000 */
[----:B------:R-:W-:Y:S01]  /*5920*/  IADD3.X R5, PT, PT, R5, -0x1, ~R22, P2, P5 ;  /* 0xffffffff05057810 */ /* 0x000fe200017eac16 */
[----:B------:R-:W-:Y:S01]  /*5930*/  IMAD.U32 R22, RZ, RZ, UR39 ;  /* 0x00000027ff167e24 */ /* 0x000fe2000f8e00ff */
[----:B------:R-:W-:Y:S01]  /*5940*/  IADD3 R14, P1, P2, R14, -UR38, -R17 ;  /* 0x800000260e0e7c10 */ /* 0x000fe2000fa3e811 */
[----:B------:R-:W-:Y:S01]  /*5950*/  IMAD.MOV.U32 R17, RZ, RZ, R8 ;  /* 0x000000ffff117224 */ /* 0x000fe200078e0008 */
[----:B------:R-:W-:Y:S01]  /*5960*/  IADD3 R0, P3, P4, R0, -UR40, -R11 ;  /* 0x8000002800007c10 */ /* 0x000fe2000fc7e80b */
[----:B------:R-:W-:Y:S01]  /*5970*/  IMAD.MOV.U32 R11, RZ, RZ, R20 ;  /* 0x000000ffff0b7224 */ /* 0x000fe200078e0014 */
[----:B------:R-:W-:-:S02]  /*5980*/  IADD3 R12, P5, P6, R12, -UR42, -R9 ;  /* 0x8000002a0c0c7c10 */ /* 0x000fc4000febe809 */
[----:B------:R-:W-:Y:S02]  /*5990*/  IADD3 R16, P0, PT, R16, -UR28, RZ ;  /* 0x8000001c10107c10 */ /* 0x000fe4000ff1e0ff */
[----:B------:R-:W-:Y:S02]  /*59a0*/  IADD3.X R7, PT, PT, R7, -0x1, ~R22, P1, P2 ;  /* 0xffffffff07077810 */ /* 0x000fe40000fe4c16 */
[----:B------:R-:W-:Y:S02]  /*59b0*/  IADD3.X R23, PT, PT, R23, ~UR29, RZ, P0, !PT ;  /* 0x8000001d17177c10 */ /* 0x000fe400087fe4ff */
[----:B------:R-:W-:Y:S02]  /*59c0*/  IADD3.X R15, PT, PT, R15, -0x1, ~R24, P3, P4 ;  /* 0xffffffff0f0f7810 */ /* 0x000fe40001fe8c18 */
[----:B------:R-:W-:-:S07]  /*59d0*/  IADD3.X R13, PT, PT, R13, -0x1, ~R26, P5, P6 ;  /* 0xffffffff0d0d7810 */ /* 0x000fce0002fecc1a */
.L_x_31:
[----:B------:R-:W-:Y:S05]  /*59e0*/  BSYNC.RECONVERGENT B2 ;  /* 0x0000000000027941 */ /* 0x000fea0003800200 */
.L_x_27:
[----:B------:R-:W-:Y:S05]  /*59f0*/  WARPSYNC.ALL ;  /* 0x0000000000007948 */ /* 0x000fea0003800000 */
[----:B------:R-:W-:Y:S01]  /*5a00*/  USHF.L.U32 UR5, UR4, 0x3, URZ ;  /* 0x0000000304057899 */ /* 0x000fe200080006ff */
[----:B------:R-:W-:Y:S01]  /*5a10*/  IMAD.MOV.U32 R22, RZ, RZ, R16 ;  /* 0x000000ffff167224 */ /* 0x000fe200078e0010 */
[----:B------:R-:W-:Y:S01]  /*5a20*/  UIADD3 UR4, UPT, UPT, UR4, 0x1, URZ ;  /* 0x0000000104047890 */ /* 0x000fe2000fffe0ff */
[----:B------:R-:W-:Y:S02]  /*5a30*/  IMAD.MOV.U32 R16, RZ, RZ, R6 ;  /* 0x000000ffff107224 */ /* 0x000fe400078e0006 */
[----:B------:R-:W-:-:S02]  /*5a40*/  IMAD.MOV.U32 R21, RZ, RZ, R19 ;  /* 0x000000ffff157224 */ /* 0x000fc400078e0013 */
[----:B------:R-:W-:Y:S02]  /*5a50*/  IMAD.U32 R9, RZ, RZ, UR5 ;  /* 0x00000005ff097e24 */ /* 0x000fe4000f8e00ff */
[----:B------:R-:W-:Y:S02]  /*5a60*/  IMAD.MOV.U32 R6, RZ, RZ, R14 ;  /* 0x000000ffff067224 */ /* 0x000fe400078e000e */
[----:B------:R-:W0:Y:S01]  /*5a70*/  LDCU UR5, c[0x0][0x3bc] ;  /* 0x00007780ff0577ac */ /* 0x000e220008000800 */
[----:B------:R-:W-:-:S04]  /*5a80*/  IMAD.WIDE.U32 R8, R9, 0x8, R2 ;  /* 0x0000000809087825 */ /* 0x000fc800078e0002 */
[----:B------:R-:W-:Y:S01]  /*5a90*/  IMAD.MOV.U32 R20, RZ, RZ, R10 ;  /* 0x000000ffff147224 */ /* 0x000fe200078e000a */
[----:B------:R1:W-:Y:S01]  /*5aa0*/  STG.E.64 desc[UR8][R8.64], R22 ;  /* 0x0000001608007986 */ /* 0x0003e2000c101b08 */
[----:B------:R-:W-:Y:S02]  /*5ab0*/  IMAD.MOV.U32 R19, RZ, RZ, R11 ;  /* 0x000000ffff137224 */ /* 0x000fe400078e000b */
[----:B------:R-:W-:Y:S01]  /*5ac0*/  IMAD.MOV.U32 R14, RZ, RZ, R0 ;  /* 0x000000ffff0e7224 */ /* 0x000fe200078e0000 */
[----:B------:R1:W-:Y:S04]  /*5ad0*/  STG.E.64 desc[UR8][R8.64+0x10], R20 ;  /* 0x0000101408007986 */ /* 0x0003e8000c101b08 */
[----:B------:R1:W-:Y:S04]  /*5ae0*/  STG.E.64 desc[UR8][R8.64+0x8], R18 ;  /* 0x0000081208007986 */ /* 0x0003e8000c101b08 */
[----:B------:R1:W-:Y:S01]  /*5af0*/  STG.E.64 desc[UR8][R8.64+0x18], R16 ;  /* 0x0000181008007986 */ /* 0x0003e2000c101b08 */
[----:B0-----:R-:W-:-:S03]  /*5b00*/  UISETP.NE.AND UP0, UPT, UR4, UR5, UPT ;  /* 0x000000050400728c */ /* 0x001fc6000bf05270 */
[----:B------:R1:W-:Y:S04]  /*5b10*/  STG.E.64 desc[UR8][R8.64+0x20], R4 ;  /* 0x0000200408007986 */ /* 0x0003e8000c101b08 */
[----:B------:R1:W-:Y:S04]  /*5b20*/  STG.E.64 desc[UR8][R8.64+0x28], R6 ;  /* 0x0000280608007986 */ /* 0x0003e8000c101b08 */
[----:B------:R1:W-:Y:S04]  /*5b30*/  STG.E.64 desc[UR8][R8.64+0x30], R14 ;  /* 0x0000300e08007986 */ /* 0x0003e8000c101b08 */
[----:B------:R1:W-:Y:S01]  /*5b40*/  STG.E.64 desc[UR8][R8.64+0x38], R12 ;  /* 0x0000380c08007986 */ /* 0x0003e2000c101b08 */
[----:B------:R-:W-:Y:S05]  /*5b50*/  BRA.U UP0, `(.L_x_32) ;  /* 0xffffffc9006c7547 */ /* 0x000fea000b83ffff */
[----:B------:R-:W-:Y:S05]  /*5b60*/  EXIT ;  /* 0x000000000000794d */ /* 0x000fea0003800000 */
.L_x_33:
        /* <DEDUP_REMOVED lines=9> */
.L_x_35:


//--------------------- .nv.shared.reserved.0     --------------------------
	.section	.nv.shared.reserved.0,"aw",@nobits
	.weak		__nv_reservedSMEM_offset_0_alias
	.size		__nv_reservedSMEM_offset_0_alias, 0, 64
	.other		__nv_reservedSMEM_offset_0_alias,@"STO_CUDA_RESERVED_SHARED STV_DEFAULT"
__nv_reservedSMEM_offset_0_alias:
	.zero		0
	.zero		64


//--------------------- .nv.constant0.qpow_montgomery_g2_kernel --------------------------
	.section	.nv.constant0.qpow_montgomery_g2_kernel,"a",@progbits
	.sectionflags	@""
	.align	4
.nv.constant0.qpow_montgomery_g2_kernel:
	.zero		992


//--------------------- .nv.constant0.qpow_montgomery_g1_kernel --------------------------
	.section	.nv.constant0.qpow_montgomery_g1_kernel,"a",@progbits
	.sectionflags	@""
	.align	4
.nv.constant0.qpow_montgomery_g1_kernel:
	.zero		960


//--------------------- SYMBOLS --------------------------

	.type		.nv.reservedSmem.offset0,@object
	.size		.nv.reservedSmem.offset0,0x4
